//
// Generated by NVIDIA NVVM Compiler
//
// Compiler Build ID: CL-36424714
// Cuda compilation tools, release 13.0, V13.0.88
// Based on NVVM 20.0.0
//

.version 9.0
.target sm_100
.address_size 64

	// .globl	_Z19computeForcesKernelP8ParticleP9ParticleVPdi

.visible .entry _Z19computeForcesKernelP8ParticleP9ParticleVPdi(
	.param .u64 .ptr .align 1 _Z19computeForcesKernelP8ParticleP9ParticleVPdi_param_0,
	.param .u64 .ptr .align 1 _Z19computeForcesKernelP8ParticleP9ParticleVPdi_param_1,
	.param .u64 .ptr .align 1 _Z19computeForcesKernelP8ParticleP9ParticleVPdi_param_2,
	.param .u32 _Z19computeForcesKernelP8ParticleP9ParticleVPdi_param_3
)
{
	.reg .pred 	%p<23>;
	.reg .b32 	%r<19>;
	.reg .b64 	%rd<23>;
	.reg .b64 	%fd<203>;

	ld.param.u64 	%rd9, [_Z19computeForcesKernelP8ParticleP9ParticleVPdi_param_0];
	ld.param.u32 	%r10, [_Z19computeForcesKernelP8ParticleP9ParticleVPdi_param_3];
	cvta.to.global.u64 	%rd1, %rd9;
	mov.u32 	%r11, %ctaid.x;
	mov.u32 	%r12, %ntid.x;
	mov.u32 	%r13, %tid.x;
	mad.lo.s32 	%r1, %r11, %r12, %r13;
	setp.ge.s32 	%p1, %r1, %r10;
	@%p1 bra 	$L__BB0_24;
	mul.wide.s32 	%rd10, %r1, 32;
	add.s64 	%rd11, %rd1, %rd10;
	ld.global.f64 	%fd1, [%rd11];
	ld.global.f64 	%fd2, [%rd11+8];
	setp.lt.s32 	%p2, %r10, 1;
	mov.f64 	%fd172, 0d4059000000000000;
	mov.f64 	%fd170, 0d0000000000000000;
	mov.f64 	%fd171, %fd170;
	@%p2 bra 	$L__BB0_23;
	and.b32  	%r2, %r10, 3;
	setp.lt.u32 	%p3, %r10, 4;
	mov.f64 	%fd171, 0d0000000000000000;
	mov.f64 	%fd172, 0d4059000000000000;
	mov.b32 	%r18, 0;
	mov.f64 	%fd170, %fd171;
	@%p3 bra 	$L__BB0_13;
	and.b32  	%r18, %r10, 2147483644;
	neg.s32 	%r16, %r18;
	add.s64 	%rd22, %rd1, 64;
	mov.f64 	%fd171, 0d0000000000000000;
	mov.f64 	%fd172, 0d4059000000000000;
$L__BB0_4:
	.pragma "nounroll";
	ld.global.f64 	%fd88, [%rd22+-64];
	sub.f64 	%fd6, %fd1, %fd88;
	ld.global.f64 	%fd89, [%rd22+-56];
	sub.f64 	%fd7, %fd2, %fd89;
	mul.f64 	%fd90, %fd7, %fd7;
	fma.rn.f64 	%fd8, %fd6, %fd6, %fd90;
	setp.eq.f64 	%p4, %fd8, 0d0000000000000000;
	@%p4 bra 	$L__BB0_6;
	ld.global.f64 	%fd91, [%rd22+-40];
	setp.lt.f64 	%p5, %fd8, %fd172;
	selp.f64 	%fd172, %fd8, %fd172, %p5;
	sqrt.rn.f64 	%fd92, %fd8;
	mul.f64 	%fd93, %fd8, %fd92;
	mul.f64 	%fd94, %fd6, %fd91;
	div.rn.f64 	%fd95, %fd94, %fd93;
	sub.f64 	%fd170, %fd170, %fd95;
	mul.f64 	%fd96, %fd7, %fd91;
	div.rn.f64 	%fd97, %fd96, %fd93;
	sub.f64 	%fd171, %fd171, %fd97;
$L__BB0_6:
	ld.global.f64 	%fd98, [%rd22+-32];
	sub.f64 	%fd15, %fd1, %fd98;
	ld.global.f64 	%fd99, [%rd22+-24];
	sub.f64 	%fd16, %fd2, %fd99;
	mul.f64 	%fd100, %fd16, %fd16;
	fma.rn.f64 	%fd17, %fd15, %fd15, %fd100;
	setp.eq.f64 	%p6, %fd17, 0d0000000000000000;
	@%p6 bra 	$L__BB0_8;
	ld.global.f64 	%fd101, [%rd22+-8];
	setp.lt.f64 	%p7, %fd17, %fd172;
	selp.f64 	%fd172, %fd17, %fd172, %p7;
	sqrt.rn.f64 	%fd102, %fd17;
	mul.f64 	%fd103, %fd17, %fd102;
	mul.f64 	%fd104, %fd15, %fd101;
	div.rn.f64 	%fd105, %fd104, %fd103;
	sub.f64 	%fd170, %fd170, %fd105;
	mul.f64 	%fd106, %fd16, %fd101;
	div.rn.f64 	%fd107, %fd106, %fd103;
	sub.f64 	%fd171, %fd171, %fd107;
$L__BB0_8:
	ld.global.f64 	%fd108, [%rd22];
	sub.f64 	%fd24, %fd1, %fd108;
	ld.global.f64 	%fd109, [%rd22+8];
	sub.f64 	%fd25, %fd2, %fd109;
	mul.f64 	%fd110, %fd25, %fd25;
	fma.rn.f64 	%fd26, %fd24, %fd24, %fd110;
	setp.eq.f64 	%p8, %fd26, 0d0000000000000000;
	@%p8 bra 	$L__BB0_10;
	ld.global.f64 	%fd111, [%rd22+24];
	setp.lt.f64 	%p9, %fd26, %fd172;
	selp.f64 	%fd172, %fd26, %fd172, %p9;
	sqrt.rn.f64 	%fd112, %fd26;
	mul.f64 	%fd113, %fd26, %fd112;
	mul.f64 	%fd114, %fd24, %fd111;
	div.rn.f64 	%fd115, %fd114, %fd113;
	sub.f64 	%fd170, %fd170, %fd115;
	mul.f64 	%fd116, %fd25, %fd111;
	div.rn.f64 	%fd117, %fd116, %fd113;
	sub.f64 	%fd171, %fd171, %fd117;
$L__BB0_10:
	ld.global.f64 	%fd118, [%rd22+32];
	sub.f64 	%fd33, %fd1, %fd118;
	ld.global.f64 	%fd119, [%rd22+40];
	sub.f64 	%fd34, %fd2, %fd119;
	mul.f64 	%fd120, %fd34, %fd34;
	fma.rn.f64 	%fd35, %fd33, %fd33, %fd120;
	setp.eq.f64 	%p10, %fd35, 0d0000000000000000;
	@%p10 bra 	$L__BB0_12;
	ld.global.f64 	%fd121, [%rd22+56];
	setp.lt.f64 	%p11, %fd35, %fd172;
	selp.f64 	%fd172, %fd35, %fd172, %p11;
	sqrt.rn.f64 	%fd122, %fd35;
	mul.f64 	%fd123, %fd35, %fd122;
	mul.f64 	%fd124, %fd33, %fd121;
	div.rn.f64 	%fd125, %fd124, %fd123;
	sub.f64 	%fd170, %fd170, %fd125;
	mul.f64 	%fd126, %fd34, %fd121;
	div.rn.f64 	%fd127, %fd126, %fd123;
	sub.f64 	%fd171, %fd171, %fd127;
$L__BB0_12:
	add.s32 	%r16, %r16, 4;
	add.s64 	%rd22, %rd22, 128;
	setp.ne.s32 	%p12, %r16, 0;
	@%p12 bra 	$L__BB0_4;
$L__BB0_13:
	setp.eq.s32 	%p13, %r2, 0;
	@%p13 bra 	$L__BB0_23;
	setp.eq.s32 	%p14, %r2, 1;
	@%p14 bra 	$L__BB0_20;
	mul.wide.u32 	%rd12, %r18, 32;
	add.s64 	%rd5, %rd1, %rd12;
	ld.global.f64 	%fd129, [%rd5];
	sub.f64 	%fd48, %fd1, %fd129;
	ld.global.f64 	%fd130, [%rd5+8];
	sub.f64 	%fd49, %fd2, %fd130;
	mul.f64 	%fd131, %fd49, %fd49;
	fma.rn.f64 	%fd50, %fd48, %fd48, %fd131;
	setp.eq.f64 	%p15, %fd50, 0d0000000000000000;
	@%p15 bra 	$L__BB0_17;
	ld.global.f64 	%fd132, [%rd5+24];
	setp.lt.f64 	%p16, %fd50, %fd172;
	selp.f64 	%fd172, %fd50, %fd172, %p16;
	sqrt.rn.f64 	%fd133, %fd50;
	mul.f64 	%fd134, %fd50, %fd133;
	mul.f64 	%fd135, %fd48, %fd132;
	div.rn.f64 	%fd136, %fd135, %fd134;
	sub.f64 	%fd170, %fd170, %fd136;
	mul.f64 	%fd137, %fd49, %fd132;
	div.rn.f64 	%fd138, %fd137, %fd134;
	sub.f64 	%fd171, %fd171, %fd138;
$L__BB0_17:
	ld.global.f64 	%fd139, [%rd5+32];
	sub.f64 	%fd57, %fd1, %fd139;
	ld.global.f64 	%fd140, [%rd5+40];
	sub.f64 	%fd58, %fd2, %fd140;
	mul.f64 	%fd141, %fd58, %fd58;
	fma.rn.f64 	%fd59, %fd57, %fd57, %fd141;
	setp.eq.f64 	%p17, %fd59, 0d0000000000000000;
	@%p17 bra 	$L__BB0_19;
	ld.global.f64 	%fd142, [%rd5+56];
	setp.lt.f64 	%p18, %fd59, %fd172;
	selp.f64 	%fd172, %fd59, %fd172, %p18;
	sqrt.rn.f64 	%fd143, %fd59;
	mul.f64 	%fd144, %fd59, %fd143;
	mul.f64 	%fd145, %fd57, %fd142;
	div.rn.f64 	%fd146, %fd145, %fd144;
	sub.f64 	%fd170, %fd170, %fd146;
	mul.f64 	%fd147, %fd58, %fd142;
	div.rn.f64 	%fd148, %fd147, %fd144;
	sub.f64 	%fd171, %fd171, %fd148;
$L__BB0_19:
	add.s32 	%r18, %r18, 2;
$L__BB0_20:
	and.b32  	%r15, %r10, 1;
	setp.eq.b32 	%p19, %r15, 1;
	not.pred 	%p20, %p19;
	@%p20 bra 	$L__BB0_23;
	mul.wide.u32 	%rd13, %r18, 32;
	add.s64 	%rd6, %rd1, %rd13;
	ld.global.f64 	%fd149, [%rd6];
	sub.f64 	%fd72, %fd1, %fd149;
	ld.global.f64 	%fd150, [%rd6+8];
	sub.f64 	%fd73, %fd2, %fd150;
	mul.f64 	%fd151, %fd73, %fd73;
	fma.rn.f64 	%fd74, %fd72, %fd72, %fd151;
	setp.eq.f64 	%p21, %fd74, 0d0000000000000000;
	@%p21 bra 	$L__BB0_23;
	ld.global.f64 	%fd152, [%rd6+24];
	setp.lt.f64 	%p22, %fd74, %fd172;
	selp.f64 	%fd172, %fd74, %fd172, %p22;
	sqrt.rn.f64 	%fd153, %fd74;
	mul.f64 	%fd154, %fd74, %fd153;
	mul.f64 	%fd155, %fd72, %fd152;
	div.rn.f64 	%fd156, %fd155, %fd154;
	sub.f64 	%fd170, %fd170, %fd156;
	mul.f64 	%fd157, %fd73, %fd152;
	div.rn.f64 	%fd158, %fd157, %fd154;
	sub.f64 	%fd171, %fd171, %fd158;
$L__BB0_23:
	ld.param.u64 	%rd21, [_Z19computeForcesKernelP8ParticleP9ParticleVPdi_param_2];
	ld.param.u64 	%rd20, [_Z19computeForcesKernelP8ParticleP9ParticleVPdi_param_1];
	cvta.to.global.u64 	%rd14, %rd20;
	mul.wide.s32 	%rd15, %r1, 48;
	add.s64 	%rd16, %rd14, %rd15;
	ld.global.f64 	%fd159, [%rd16+24];
	add.f64 	%fd160, %fd170, %fd159;
	st.global.f64 	[%rd16+24], %fd160;
	ld.global.f64 	%fd161, [%rd16+32];
	add.f64 	%fd162, %fd171, %fd161;
	st.global.f64 	[%rd16+32], %fd162;
	mul.f64 	%fd163, %fd171, %fd171;
	fma.rn.f64 	%fd164, %fd170, %fd170, %fd163;
	sqrt.rn.f64 	%fd165, %fd164;
	div.rn.f64 	%fd166, %fd165, %fd172;
	cvta.to.global.u64 	%rd17, %rd21;
	mul.wide.s32 	%rd18, %r1, 8;
	add.s64 	%rd19, %rd17, %rd18;
	st.global.f64 	[%rd19], %fd166;
$L__BB0_24:
	ret;

}


// ===== COMPILED SASS (sm_100) =====

	.target	sm_100

	.elftype	@"ET_EXEC"


//--------------------- .note.nv.tkinfo           --------------------------
	.section	.note.nv.tkinfo,"",@"SHT_NOTE"
	.sectionflags	@"SHF_NOTE_NV_TKINFO"
	.tkinfo
        /*0018*/ 	.word	0x00000002
        /*0030*/ 	.string	""
        /*0030*/ 	.string	"ptxas"
        /*0030*/ 	.string	"Cuda compilation tools, release 13.0, V13.0.88"
        /*0030*/ 	.string	"Build cuda_13.0.r13.0/compiler.36424714_0"
        /*0030*/ 	.string	"-arch sm_100 -m 64 "



//--------------------- .note.nv.cuinfo           --------------------------
	.section	.note.nv.cuinfo,"",@"SHT_NOTE"
	.sectionflags	@"SHF_NOTE_NV_CUINFO"
        /*0018*/ 	.short	0x0002
        /*001a*/ 	.short	0x0064
        /*001c*/ 	.short	0x0082
	.zero		2


//--------------------- .nv.info                  --------------------------
	.section	.nv.info,"",@"SHT_CUDA_INFO"
	.align	4


	//----- nvinfo : EIATTR_REGCOUNT
	.align		4
        /*0000*/ 	.byte	0x04, 0x2f
        /*0002*/ 	.short	(.L_1 - .L_0)
	.align		4
.L_0:
        /*0004*/ 	.word	index@(_Z19computeForcesKernelP8ParticleP9ParticleVPdi)
        /*0008*/ 	.word	0x0000002a


	//----- nvinfo : EIATTR_FRAME_SIZE
	.align		4
.L_1:
        /*000c*/ 	.byte	0x04, 0x11
        /*000e*/ 	.short	(.L_3 - .L_2)
	.align		4
.L_2:
        /*0010*/ 	.word	index@($__internal_1_$__cuda_sm20_dsqrt_rn_f64_mediumpath_v1)
        /*0014*/ 	.word	0x00000000


	//----- nvinfo : EIATTR_FRAME_SIZE
	.align		4
.L_3:
        /*0018*/ 	.byte	0x04, 0x11
        /*001a*/ 	.short	(.L_5 - .L_4)
	.align		4
.L_4:
        /*001c*/ 	.word	index@($__internal_0_$__cuda_sm20_div_rn_f64_full)
        /*0020*/ 	.word	0x00000000


	//----- nvinfo : EIATTR_FRAME_SIZE
	.align		4
.L_5:
        /*0024*/ 	.byte	0x04, 0x11
        /*0026*/ 	.short	(.L_7 - .L_6)
	.align		4
.L_6:
        /*0028*/ 	.word	index@(_Z19computeForcesKernelP8ParticleP9ParticleVPdi)
        /*002c*/ 	.word	0x00000000


	//----- nvinfo : EIATTR_MIN_STACK_SIZE
	.align		4
.L_7:
        /*0030*/ 	.byte	0x04, 0x12
        /*0032*/ 	.short	(.L_9 - .L_8)
	.align		4
.L_8:
        /*0034*/ 	.word	index@(_Z19computeForcesKernelP8ParticleP9ParticleVPdi)
        /*0038*/ 	.word	0x00000000
.L_9:


//--------------------- .nv.compat                --------------------------
	.section	.nv.compat,"",@"SHT_CUDA_COMPAT_INFO"
	.align	4
        /*0000*/ 	.byte	0x02, 0x09, 0x00, 0x00, 0x02, 0x02, 0x01, 0x00, 0x02, 0x05, 0x05, 0x00, 0x03, 0x07, 0x01, 0x01
        /*0010*/ 	.byte	0x02, 0x03, 0x00, 0x00, 0x02, 0x06, 0x01, 0x00, 0x04, 0x0b, 0x08, 0x00, 0x01, 0x00, 0x00, 0x00
        /*0020*/ 	.byte	0x00, 0x00, 0x00, 0x00


//--------------------- .nv.info._Z19computeForcesKernelP8ParticleP9ParticleVPdi --------------------------
	.section	.nv.info._Z19computeForcesKernelP8ParticleP9ParticleVPdi,"",@"SHT_CUDA_INFO"
	.sectionflags	@""
	.align	4


	//----- nvinfo : EIATTR_CUDA_API_VERSION
	.align		4
        /*0000*/ 	.byte	0x04, 0x37
        /*0002*/ 	.short	(.L_11 - .L_10)
.L_10:
        /*0004*/ 	.word	0x00000082


	//----- nvinfo : EIATTR_KPARAM_INFO
	.align		4
.L_11:
        /*0008*/ 	.byte	0x04, 0x17
        /*000a*/ 	.short	(.L_13 - .L_12)
.L_12:
        /*000c*/ 	.word	0x00000000
        /*0010*/ 	.short	0x0003
        /*0012*/ 	.short	0x0018
        /*0014*/ 	.byte	0x00, 0xf0, 0x11, 0x00


	//----- nvinfo : EIATTR_KPARAM_INFO
	.align		4
.L_13:
        /*0018*/ 	.byte	0x04, 0x17
        /*001a*/ 	.short	(.L_15 - .L_14)
.L_14:
        /*001c*/ 	.word	0x00000000
        /*0020*/ 	.short	0x0002
        /*0022*/ 	.short	0x0010
        /*0024*/ 	.byte	0x00, 0xf5, 0x21, 0x00


	//----- nvinfo : EIATTR_KPARAM_INFO
	.align		4
.L_15:
        /*0028*/ 	.byte	0x04, 0x17
        /*002a*/ 	.short	(.L_17 - .L_16)
.L_16:
        /*002c*/ 	.word	0x00000000
        /*0030*/ 	.short	0x0001
        /*0032*/ 	.short	0x0008
        /*0034*/ 	.byte	0x00, 0xf5, 0x21, 0x00


	//----- nvinfo : EIATTR_KPARAM_INFO
	.align		4
.L_17:
        /*0038*/ 	.byte	0x04, 0x17
        /*003a*/ 	.short	(.L_19 - .L_18)
.L_18:
        /*003c*/ 	.word	0x00000000
        /*0040*/ 	.short	0x0000
        /*0042*/ 	.short	0x0000
        /*0044*/ 	.byte	0x00, 0xf5, 0x21, 0x00


	//----- nvinfo : EIATTR_SPARSE_MMA_MASK
	.align		4
.L_19:
        /*0048*/ 	.byte	0x03, 0x50
        /*004a*/ 	.short	0x0000


	//----- nvinfo : EIATTR_MAXREG_COUNT
	.align		4
        /*004c*/ 	.byte	0x03, 0x1b
        /*004e*/ 	.short	0x00ff


	//----- nvinfo : EIATTR_MERCURY_ISA_VERSION
	.align		4
        /*0050*/ 	.byte	0x03, 0x5f
        /*0052*/ 	.short	0x0101


	//----- nvinfo : EIATTR_VRC_CTA_INIT_COUNT
	.align		4
        /*0054*/ 	.byte	0x02, 0x4a
	.zero		1
	.zero		1


	//----- nvinfo : EIATTR_EXIT_INSTR_OFFSETS
	.align		4
        /*0058*/ 	.byte	0x04, 0x1c
        /*005a*/ 	.short	(.L_21 - .L_20)


	//   ....[0]....
.L_20:
        /*005c*/ 	.word	0x00000070


	//   ....[1]....
        /*0060*/ 	.word	0x000030a0


	//----- nvinfo : EIATTR_CRS_STACK_SIZE
	.align		4
.L_21:
        /*0064*/ 	.byte	0x04, 0x1e
        /*0066*/ 	.short	(.L_23 - .L_22)
.L_22:
        /*0068*/ 	.word	0x00000000


	//----- nvinfo : EIATTR_CBANK_PARAM_SIZE
	.align		4
.L_23:
        /*006c*/ 	.byte	0x03, 0x19
        /*006e*/ 	.short	0x001c


	//----- nvinfo : EIATTR_PARAM_CBANK
	.align		4
        /*0070*/ 	.byte	0x04, 0x0a
        /*0072*/ 	.short	(.L_25 - .L_24)
	.align		4
.L_24:
        /*0074*/ 	.word	index@(.nv.constant0._Z19computeForcesKernelP8ParticleP9ParticleVPdi)
        /*0078*/ 	.short	0x0380
        /*007a*/ 	.short	0x001c


	//----- nvinfo : EIATTR_SW_WAR
	.align		4
.L_25:
        /*007c*/ 	.byte	0x04, 0x36
        /*007e*/ 	.short	(.L_27 - .L_26)
.L_26:
        /*0080*/ 	.word	0x00000008
.L_27:


//--------------------- .nv.callgraph             --------------------------
	.section	.nv.callgraph,"",@"SHT_CUDA_CALLGRAPH"
	.align	4
	.sectionentsize	8
	.align		4
        /*0000*/ 	.word	0x00000000
	.align		4
        /*0004*/ 	.word	0xffffffff
	.align		4
        /*0008*/ 	.word	0x00000000
	.align		4
        /*000c*/ 	.word	0xfffffffe
	.align		4
        /*0010*/ 	.word	0x00000000
	.align		4
        /*0014*/ 	.word	0xfffffffd
	.align		4
        /*0018*/ 	.word	0x00000000
	.align		4
        /*001c*/ 	.word	0xfffffffc


//--------------------- .text._Z19computeForcesKernelP8ParticleP9ParticleVPdi --------------------------
	.section	.text._Z19computeForcesKernelP8ParticleP9ParticleVPdi,"ax",@progbits
	.align	128
        .global         _Z19computeForcesKernelP8ParticleP9ParticleVPdi
        .type           _Z19computeForcesKernelP8ParticleP9ParticleVPdi,@function
        .size           _Z19computeForcesKernelP8ParticleP9ParticleVPdi,(.L_x_74 - _Z19computeForcesKernelP8ParticleP9ParticleVPdi)
        .other          _Z19computeForcesKernelP8ParticleP9ParticleVPdi,@"STO_CUDA_ENTRY STV_DEFAULT"
_Z19computeForcesKernelP8ParticleP9ParticleVPdi:
.text._Z19computeForcesKernelP8ParticleP9ParticleVPdi:
[----:B------:R-:W-:Y:S01]  /*0000*/  LDC R1, c[0x0][0x37c] ;  /* 0x0000df00ff017b82 */ /* 0x000fe20000000800 */
[----:B------:R-:W0:Y:S07]  /*0010*/  S2R R3, SR_TID.X ;  /* 0x0000000000037919 */ /* 0x000e2e0000002100 */
[----:B------:R-:W0:Y:S01]  /*0020*/  S2UR UR5, SR_CTAID.X ;  /* 0x00000000000579c3 */ /* 0x000e220000002500 */
[----:B------:R-:W1:Y:S07]  /*0030*/  LDCU UR4, c[0x0][0x398] ;  /* 0x00007300ff0477ac */ /* 0x000e6e0008000800 */
[----:B------:R-:W0:Y:S02]  /*0040*/  LDC R2, c[0x0][0x360] ;  /* 0x0000d800ff027b82 */ /* 0x000e240000000800 */
[----:B0-----:R-:W-:-:S05]  /*0050*/  IMAD R2, R2, UR5, R3 ;  /* 0x0000000502027c24 */ /* 0x001fca000f8e0203 */
[----:B-1----:R-:W-:-:S13]  /*0060*/  ISETP.GE.AND P0, PT, R2, UR4, PT ;  /* 0x0000000402007c0c */ /* 0x002fda000bf06270 */
[----:B------:R-:W-:Y:S05]  /*0070*/  @P0 EXIT ;  /* 0x000000000000094d */ /* 0x000fea0003800000 */
[----:B------:R-:W-:Y:S01]  /*0080*/  UISETP.GE.AND UP0, UPT, UR4, 0x1, UPT ;  /* 0x000000010400788c */ /* 0x000fe2000bf06270 */
[----:B------:R-:W-:Y:S01]  /*0090*/  IMAD.MOV.U32 R26, RZ, RZ, 0x0 ;  /* 0x00000000ff1a7424 */ /* 0x000fe200078e00ff */
[----:B------:R-:W-:Y:S01]  /*00a0*/  CS2R R24, SRZ ;  /* 0x0000000000187805 */ /* 0x000fe2000001ff00 */
[----:B------:R-:W-:Y:S01]  /*00b0*/  IMAD.MOV.U32 R27, RZ, RZ, 0x40590000 ;  /* 0x40590000ff1b7424 */ /* 0x000fe200078e00ff */
[----:B------:R-:W-:Y:S01]  /*00c0*/  CS2R R22, SRZ ;  /* 0x0000000000167805 */ /* 0x000fe2000001ff00 */
[----:B------:R-:W0:Y:S04]  /*00d0*/  LDCU.64 UR10, c[0x0][0x358] ;  /* 0x00006b00ff0a77ac */ /* 0x000e280008000a00 */
[----:B------:R-:W-:Y:S05]  /*00e0*/  BRA.U !UP0, `(.L_x_0) ;  /* 0x0000002908e87547 */ /* 0x000fea000b800000 */
[----:B------:R-:W1:Y:S02]  /*00f0*/  LDC.64 R4, c[0x0][0x380] ;  /* 0x0000e000ff047b82 */ /* 0x000e640000000a00 */
[----:B-1----:R-:W-:-:S05]  /*0100*/  IMAD.WIDE R4, R2, 0x20, R4 ;  /* 0x0000002002047825 */ /* 0x002fca00078e0204 */
[----:B0-----:R0:W5:Y:S04]  /*0110*/  LDG.E.64 R20, desc[UR10][R4.64] ;  /* 0x0000000a04147981 */ /* 0x001168000c1e1b00 */
[----:B------:R0:W5:Y:S01]  /*0120*/  LDG.E.64 R18, desc[UR10][R4.64+0x8] ;  /* 0x0000080a04127981 */ /* 0x000162000c1e1b00 */
[----:B------:R-:W-:Y:S01]  /*0130*/  UISETP.GE.U32.AND UP0, UPT, UR4, 0x4, UPT ;  /* 0x000000040400788c */ /* 0x000fe2000bf06070 */
[----:B------:R-:W-:Y:S02]  /*0140*/  HFMA2 R26, -RZ, RZ, 0, 0 ;  /* 0x00000000ff1a7431 */ /* 0x000fe400000001ff */
[----:B------:R-:W-:Y:S01]  /*0150*/  IMAD.MOV.U32 R0, RZ, RZ, RZ ;  /* 0x000000ffff007224 */ /* 0x000fe200078e00ff */
[----:B------:R-:W-:Y:S01]  /*0160*/  CS2R R22, SRZ ;  /* 0x0000000000167805 */ /* 0x000fe2000001ff00 */
[----:B------:R-:W-:Y:S01]  /*0170*/  IMAD.MOV.U32 R27, RZ, RZ, 0x40590000 ;  /* 0x40590000ff1b7424 */ /* 0x000fe200078e00ff */
[----:B------:R-:W-:Y:S01]  /*0180*/  CS2R R24, SRZ ;  /* 0x0000000000187805 */ /* 0x000fe2000001ff00 */
[----:B------:R-:W-:-:S02]  /*0190*/  ULOP3.LUT UR8, UR4, 0x3, URZ, 0xc0, !UPT ;  /* 0x0000000304087892 */ /* 0x000fc4000f8ec0ff */
[----:B0-----:R-:W-:Y:S10]  /*01a0*/  BRA.U !UP0, `(.L_x_1) ;  /* 0x0000001908207547 */ /* 0x001ff4000b800000 */
[----:B------:R-:W0:Y:S01]  /*01b0*/  LDCU.64 UR6, c[0x0][0x380] ;  /* 0x00007000ff0677ac */ /* 0x000e220008000a00 */
[----:B------:R-:W-:Y:S01]  /*01c0*/  CS2R R22, SRZ ;  /* 0x0000000000167805 */ /* 0x000fe2000001ff00 */
[----:B------:R-:W-:Y:S01]  /*01d0*/  IMAD.MOV.U32 R26, RZ, RZ, 0x0 ;  /* 0x00000000ff1a7424 */ /* 0x000fe200078e00ff */
[----:B------:R-:W-:Y:S01]  /*01e0*/  ULOP3.LUT UR4, UR4, 0x7ffffffc, URZ, 0xc0, !UPT ;  /* 0x7ffffffc04047892 */ /* 0x000fe2000f8ec0ff */
[----:B------:R-:W-:-:S05]  /*01f0*/  IMAD.MOV.U32 R27, RZ, RZ, 0x40590000 ;  /* 0x40590000ff1b7424 */ /* 0x000fca00078e00ff */
[----:B------:R-:W-:Y:S01]  /*0200*/  MOV R0, UR4 ;  /* 0x0000000400007c02 */ /* 0x000fe20008000f00 */
[----:B0-----:R-:W-:-:S04]  /*0210*/  UIADD3 UR5, UP0, UPT, UR6, 0x40, URZ ;  /* 0x0000004006057890 */ /* 0x001fc8000ff1e0ff */
[----:B------:R-:W-:Y:S02]  /*0220*/  UIADD3.X UR6, UPT, UPT, URZ, UR7, URZ, UP0, !UPT ;  /* 0x00000007ff067290 */ /* 0x000fe400087fe4ff */
[----:B------:R-:W-:Y:S01]  /*0230*/  IMAD.U32 R16, RZ, RZ, UR5 ;  /* 0x00000005ff107e24 */ /* 0x000fe2000f8e00ff */
[----:B------:R-:W-:-:S03]  /*0240*/  UIADD3 UR7, UPT, UPT, -UR4, URZ, URZ ;  /* 0x000000ff04077290 */ /* 0x000fc6000fffe1ff */
[----:B------:R-:W-:-:S09]  /*0250*/  IMAD.U32 R17, RZ, RZ, UR6 ;  /* 0x00000006ff117e24 */ /* 0x000fd2000f8e00ff */
.L_x_34:
[----:B------:R-:W2:Y:S04]  /*0260*/  LDG.E.64 R28, desc[UR10][R16.64+-0x38] ;  /* 0xffffc80a101c7981 */ /* 0x000ea8000c1e1b00 */
[----:B------:R-:W3:Y:S01]  /*0270*/  LDG.E.64 R34, desc[UR10][R16.64+-0x40] ;  /* 0xffffc00a10227981 */ /* 0x000ee2000c1e1b00 */
[----:B------:R-:W-:Y:S01]  /*0280*/  UIADD3 UR7, UPT, UPT, UR7, 0x4, URZ ;  /* 0x0000000407077890 */ /* 0x000fe2000fffe0ff */
[----:B------:R-:W-:Y:S03]  /*0290*/  BSSY.RECONVERGENT B1, `(.L_x_2) ;  /* 0x000005c000017945 */ /* 0x000fe60003800200 */
[----:B------:R-:W-:Y:S01]  /*02a0*/  UISETP.NE.AND UP0, UPT, UR7, URZ, UPT ;  /* 0x000000ff0700728c */ /* 0x000fe2000bf05270 */
[----:B--2--5:R-:W-:-:S02]  /*02b0*/  DADD R28, R18, -R28 ;  /* 0x00000000121c7229 */ /* 0x024fc4000000081c */
[----:B---3--:R-:W-:-:S06]  /*02c0*/  DADD R34, R20, -R34 ;  /* 0x0000000014227229 */ /* 0x008fcc0000000822 */
[----:B------:R-:W-:-:S08]  /*02d0*/  DMUL R36, R28, R28 ;  /* 0x0000001c1c247228 */ /* 0x000fd00000000000 */
[----:B------:R-:W-:-:S08]  /*02e0*/  DFMA R36, R34, R34, R36 ;  /* 0x000000222224722b */ /* 0x000fd00000000024 */
[----:B------:R-:W-:-:S14]  /*02f0*/  DSETP.NEU.AND P0, PT, R36, RZ, PT ;  /* 0x000000ff2400722a */ /* 0x000fdc0003f0d000 */
[----:B------:R-:W-:Y:S05]  /*0300*/  @!P0 BRA `(.L_x_3) ;  /* 0x0000000400508947 */ /* 0x000fea0003800000 */
[----:B------:R0:W5:Y:S01]  /*0310*/  LDG.E.64 R30, desc[UR10][R16.64+-0x28] ;  /* 0xffffd80a101e7981 */ /* 0x000162000c1e1b00 */
[----:B------:R-:W1:Y:S01]  /*0320*/  MUFU.RSQ64H R7, R37 ;  /* 0x0000002500077308 */ /* 0x000e620000001c00 */
[----:B------:R-:W-:Y:S01]  /*0330*/  VIADD R6, R37, 0xfcb00000 ;  /* 0xfcb0000025067836 */ /* 0x000fe20000000000 */
[----:B------:R-:W-:Y:S01]  /*0340*/  MOV R8, 0x0 ;  /* 0x0000000000087802 */ /* 0x000fe20000000f00 */
[----:B------:R-:W-:Y:S01]  /*0350*/  IMAD.MOV.U32 R9, RZ, RZ, 0x3fd80000 ;  /* 0x3fd80000ff097424 */ /* 0x000fe200078e00ff */
[----:B------:R-:W-:Y:S01]  /*0360*/  DSETP.GEU.AND P0, PT, R36, R26, PT ;  /* 0x0000001a2400722a */ /* 0x000fe20003f0e000 */
[----:B------:R-:W-:Y:S05]  /*0370*/  BSSY.RECONVERGENT B2, `(.L_x_4) ;  /* 0x0000019000027945 */ /* 0x000fea0003800200 */
[----:B------:R-:W-:-:S02]  /*0380*/  FSEL R26, R36, R26, !P0 ;  /* 0x0000001a241a7208 */ /* 0x000fc40004000000 */
[----:B------:R-:W-:Y:S02]  /*0390*/  FSEL R27, R37, R27, !P0 ;  /* 0x0000001b251b7208 */ /* 0x000fe40004000000 */
[----:B------:R-:W-:Y:S01]  /*03a0*/  ISETP.GE.U32.AND P0, PT, R6, 0x7ca00000, PT ;  /* 0x7ca000000600780c */ /* 0x000fe20003f06070 */
[----:B-1----:R-:W-:-:S08]  /*03b0*/  DMUL R4, R6, R6 ;  /* 0x0000000606047228 */ /* 0x002fd00000000000 */
[----:B------:R-:W-:-:S08]  /*03c0*/  DFMA R4, R36, -R4, 1 ;  /* 0x3ff000002404742b */ /* 0x000fd00000000804 */
[----:B------:R-:W-:Y:S02]  /*03d0*/  DFMA R8, R4, R8, 0.5 ;  /* 0x3fe000000408742b */ /* 0x000fe40000000008 */
[----:B------:R-:W-:-:S08]  /*03e0*/  DMUL R4, R6, R4 ;  /* 0x0000000406047228 */ /* 0x000fd00000000000 */
[----:B------:R-:W-:-:S08]  /*03f0*/  DFMA R8, R8, R4, R6 ;  /* 0x000000040808722b */ /* 0x000fd00000000006 */
[----:B------:R-:W-:Y:S02]  /*0400*/  DMUL R14, R36, R8 ;  /* 0x00000008240e7228 */ /* 0x000fe40000000000 */
[----:B------:R-:W-:Y:S02]  /*0410*/  VIADD R5, R9, 0xfff00000 ;  /* 0xfff0000009057836 */ /* 0x000fe40000000000 */
[----:B------:R-:W-:-:S04]  /*0420*/  IMAD.MOV.U32 R4, RZ, RZ, R8 ;  /* 0x000000ffff047224 */ /* 0x000fc800078e0008 */
[----:B------:R-:W-:-:S08]  /*0430*/  DFMA R10, R14, -R14, R36 ;  /* 0x8000000e0e0a722b */ /* 0x000fd00000000024 */
[----:B------:R-:W-:Y:S01]  /*0440*/  DFMA R12, R10, R4, R14 ;  /* 0x000000040a0c722b */ /* 0x000fe2000000000e */
[----:B0-----:R-:W-:Y:S10]  /*0450*/  @!P0 BRA `(.L_x_5) ;  /* 0x0000000000288947 */ /* 0x001ff40003800000 */
[----:B------:R-:W-:Y:S01]  /*0460*/  MOV R12, R8 ;  /* 0x00000008000c7202 */ /* 0x000fe20000000f00 */
[----:B------:R-:W-:Y:S01]  /*0470*/  IMAD.MOV.U32 R8, RZ, RZ, R14 ;  /* 0x000000ffff087224 */ /* 0x000fe200078e000e */
[----:B------:R-:W-:Y:S01]  /*0480*/  MOV R4, R36 ;  /* 0x0000002400047202 */ /* 0x000fe20000000f00 */
[----:B------:R-:W-:Y:S01]  /*0490*/  IMAD.MOV.U32 R9, RZ, RZ, R11 ;  /* 0x000000ffff097224 */ /* 0x000fe200078e000b */
[----:B------:R-:W-:Y:S01]  /*04a0*/  MOV R14, 0x4e0 ;  /* 0x000004e0000e7802 */ /* 0x000fe20000000f00 */
[----:B------:R-:W-:Y:S02]  /*04b0*/  IMAD.MOV.U32 R7, RZ, RZ, R15 ;  /* 0x000000ffff077224 */ /* 0x000fe400078e000f */
[----:B------:R-:W-:-:S07]  /*04c0*/  IMAD.MOV.U32 R3, RZ, RZ, R37 ;  /* 0x000000ffff037224 */ /* 0x000fce00078e0025 */
[----:B-----5:R-:W-:Y:S05]  /*04d0*/  CALL.REL.NOINC `($__internal_1_$__cuda_sm20_dsqrt_rn_f64_mediumpath_v1) ;  /* 0x0000003000887944 */ /* 0x020fea0003c00000 */
[----:B------:R-:W-:Y:S02]  /*04e0*/  IMAD.MOV.U32 R12, RZ, RZ, R4 ;  /* 0x000000ffff0c7224 */ /* 0x000fe400078e0004 */
[----:B------:R-:W-:-:S07]  /*04f0*/  IMAD.MOV.U32 R13, RZ, RZ, R3 ;  /* 0x000000ffff0d7224 */ /* 0x000fce00078e0003 */
.L_x_5:
[----:B------:R-:W-:Y:S05]  /*0500*/  BSYNC.RECONVERGENT B2 ;  /* 0x0000000000027941 */ /* 0x000fea0003800200 */
.L_x_4:
[----:B------:R-:W-:Y:S01]  /*0510*/  DMUL R12, R36, R12 ;  /* 0x0000000c240c7228 */ /* 0x000fe20000000000 */
[----:B------:R-:W-:Y:S01]  /*0520*/  MOV R4, 0x1 ;  /* 0x0000000100047802 */ /* 0x000fe20000000f00 */
[----:B-----5:R-:W-:Y:S01]  /*0530*/  DMUL R34, R34, R30 ;  /* 0x0000001e22227228 */ /* 0x020fe20000000000 */
[----:B------:R-:W-:Y:S03]  /*0540*/  BSSY.RECONVERGENT B2, `(.L_x_6) ;  /* 0x0000015000027945 */ /* 0x000fe60003800200 */
[----:B------:R-:W0:Y:S06]  /*0550*/  MUFU.RCP64H R5, R13 ;  /* 0x0000000d00057308 */ /* 0x000e2c0000001800 */
[----:B------:R-:W-:Y:S01]  /*0560*/  FSETP.GEU.AND P1, PT, |R35|, 6.5827683646048100446e-37, PT ;  /* 0x036000002300780b */ /* 0x000fe20003f2e200 */
[----:B0-----:R-:W-:-:S08]  /*0570*/  DFMA R6, -R12, R4, 1 ;  /* 0x3ff000000c06742b */ /* 0x001fd00000000104 */
[----:B------:R-:W-:-:S08]  /*0580*/  DFMA R6, R6, R6, R6 ;  /* 0x000000060606722b */ /* 0x000fd00000000006 */
[----:B------:R-:W-:-:S08]  /*0590*/  DFMA R6, R4, R6, R4 ;  /* 0x000000060406722b */ /* 0x000fd00000000004 */
[----:B------:R-:W-:-:S08]  /*05a0*/  DFMA R4, -R12, R6, 1 ;  /* 0x3ff000000c04742b */ /* 0x000fd00000000106 */
[----:B------:R-:W-:-:S08]  /*05b0*/  DFMA R4, R6, R4, R6 ;  /* 0x000000040604722b */ /* 0x000fd00000000006 */
[----:B------:R-:W-:-:S08]  /*05c0*/  DMUL R6, R34, R4 ;  /* 0x0000000422067228 */ /* 0x000fd00000000000 */
[----:B------:R-:W-:-:S08]  /*05d0*/  DFMA R8, -R12, R6, R34 ;  /* 0x000000060c08722b */ /* 0x000fd00000000122 */
[----:B------:R-:W-:-:S10]  /*05e0*/  DFMA R4, R4, R8, R6 ;  /* 0x000000080404722b */ /* 0x000fd40000000006 */
[----:B------:R-:W-:-:S05]  /*05f0*/  FFMA R3, RZ, R13, R5 ;  /* 0x0000000dff037223 */ /* 0x000fca0000000005 */
[----:B------:R-:W-:-:S13]  /*0600*/  FSETP.GT.AND P0, PT, |R3|, 1.469367938527859385e-39, PT ;  /* 0x001000000300780b */ /* 0x000fda0003f04200 */
[----:B------:R-:W-:Y:S05]  /*0610*/  @P0 BRA P1, `(.L_x_7) ;  /* 0x00000000001c0947 */ /* 0x000fea0000800000 */
[----:B------:R-:W-:Y:S01]  /*0620*/  IMAD.MOV.U32 R4, RZ, RZ, R34 ;  /* 0x000000ffff047224 */ /* 0x000fe200078e0022 */
[----:B------:R-:W-:Y:S01]  /*0630*/  MOV R9, R13 ;  /* 0x0000000d00097202 */ /* 0x000fe20000000f00 */
[----:B------:R-:W-:Y:S01]  /*0640*/  IMAD.MOV.U32 R3, RZ, RZ, R35 ;  /* 0x000000ffff037224 */ /* 0x000fe200078e0023 */
[----:B------:R-:W-:Y:S01]  /*0650*/  MOV R6, 0x680 ;  /* 0x0000068000067802 */ /* 0x000fe20000000f00 */
[----:B------:R-:W-:-:S07]  /*0660*/  IMAD.MOV.U32 R8, RZ, RZ, R12 ;  /* 0x000000ffff087224 */ /* 0x000fce00078e000c */
[----:B------:R-:W-:Y:S05]  /*0670*/  CALL.REL.NOINC `($__internal_0_$__cuda_sm20_div_rn_f64_full) ;  /* 0x00000028008c7944 */ /* 0x000fea0003c00000 */
[----:B------:R-:W-:-:S07]  /*0680*/  IMAD.MOV.U32 R5, RZ, RZ, R3 ;  /* 0x000000ffff057224 */ /* 0x000fce00078e0003 */
.L_x_7:
[----:B------:R-:W-:Y:S05]  /*0690*/  BSYNC.RECONVERGENT B2 ;  /* 0x0000000000027941 */ /* 0x000fea0003800200 */
.L_x_6:
[----:B------:R-:W0:Y:S01]  /*06a0*/  MUFU.RCP64H R7, R13 ;  /* 0x0000000d00077308 */ /* 0x000e220000001800 */
[----:B------:R-:W-:Y:S01]  /*06b0*/  IMAD.MOV.U32 R6, RZ, RZ, 0x1 ;  /* 0x00000001ff067424 */ /* 0x000fe200078e00ff */
[----:B------:R-:W-:Y:S01]  /*06c0*/  DMUL R28, R28, R30 ;  /* 0x0000001e1c1c7228 */ /* 0x000fe20000000000 */
[----:B------:R-:W-:Y:S01]  /*06d0*/  BSSY.RECONVERGENT B2, `(.L_x_8) ;  /* 0x0000016000027945 */ /* 0x000fe20003800200 */
[----:B------:R-:W-:-:S08]  /*06e0*/  DADD R24, R24, -R4 ;  /* 0x0000000018187229 */ /* 0x000fd00000000804 */
        /* <DEDUP_REMOVED lines=18> */
[----:B------:R-:W-:Y:S01]  /*0810*/  IMAD.MOV.U32 R6, RZ, RZ, R4 ;  /* 0x000000ffff067224 */ /* 0x000fe200078e0004 */
[----:B------:R-:W-:-:S07]  /*0820*/  MOV R7, R3 ;  /* 0x0000000300077202 */ /* 0x000fce0000000f00 */
.L_x_9:
[----:B------:R-:W-:Y:S05]  /*0830*/  BSYNC.RECONVERGENT B2 ;  /* 0x0000000000027941 */ /* 0x000fea0003800200 */
.L_x_8:
[----:B------:R-:W-:-:S11]  /*0840*/  DADD R22, R22, -R6 ;  /* 0x0000000016167229 */ /* 0x000fd60000000806 */
.L_x_3:
[----:B------:R-:W-:Y:S05]  /*0850*/  BSYNC.RECONVERGENT B1 ;  /* 0x0000000000017941 */ /* 0x000fea0003800200 */
.L_x_2:
[----:B------:R-:W2:Y:S04]  /*0860*/  LDG.E.64 R28, desc[UR10][R16.64+-0x18] ;  /* 0xffffe80a101c7981 */ /* 0x000ea8000c1e1b00 */
[----:B------:R-:W3:Y:S01]  /*0870*/  LDG.E.64 R34, desc[UR10][R16.64+-0x20] ;  /* 0xffffe00a10227981 */ /* 0x000ee2000c1e1b00 */
[----:B------:R-:W-:Y:S01]  /*0880*/  BSSY.RECONVERGENT B1, `(.L_x_10) ;  /* 0x000005b000017945 */ /* 0x000fe20003800200 */
[----:B--2---:R-:W-:Y:S02]  /*0890*/  DADD R28, R18, -R28 ;  /* 0x00000000121c7229 */ /* 0x004fe4000000081c */
        /* <DEDUP_REMOVED lines=8> */
[----:B------:R-:W-:Y:S01]  /*0920*/  DSETP.GEU.AND P0, PT, R36, R26, PT ;  /* 0x0000001a2400722a */ /* 0x000fe20003f0e000 */
[----:B------:R-:W-:Y:S01]  /*0930*/  IMAD.MOV.U32 R8, RZ, RZ, 0x0 ;  /* 0x00000000ff087424 */ /* 0x000fe200078e00ff */
[----:B------:R-:W-:Y:S01]  /*0940*/  BSSY.RECONVERGENT B2, `(.L_x_12) ;  /* 0x000001a000027945 */ /* 0x000fe20003800200 */
[----:B------:R-:W-:-:S03]  /*0950*/  IMAD.MOV.U32 R9, RZ, RZ, 0x3fd80000 ;  /* 0x3fd80000ff097424 */ /* 0x000fc600078e00ff */
[----:B------:R-:W-:Y:S02]  /*0960*/  FSEL R26, R36, R26, !P0 ;  /* 0x0000001a241a7208 */ /* 0x000fe40004000000 */
        /* <DEDUP_REMOVED lines=8> */
[----:B------:R-:W-:Y:S01]  /*09f0*/  IADD3 R5, PT, PT, R9, -0x100000, RZ ;  /* 0xfff0000009057810 */ /* 0x000fe20007ffe0ff */
[----:B------:R-:W-:-:S05]  /*0a00*/  IMAD.MOV.U32 R4, RZ, RZ, R8 ;  /* 0x000000ffff047224 */ /* 0x000fca00078e0008 */
[----:B------:R-:W-:-:S08]  /*0a10*/  DFMA R10, R14, -R14, R36 ;  /* 0x8000000e0e0a722b */ /* 0x000fd00000000024 */
[----:B------:R-:W-:Y:S01]  /*0a20*/  DFMA R12, R10, R4, R14 ;  /* 0x000000040a0c722b */ /* 0x000fe2000000000e */
[----:B0-----:R-:W-:Y:S10]  /*0a30*/  @!P0 BRA `(.L_x_13) ;  /* 0x0000000000288947 */ /* 0x001ff40003800000 */
[----:B------:R-:W-:Y:S01]  /*0a40*/  IMAD.MOV.U32 R12, RZ, RZ, R8 ;  /* 0x000000ffff0c7224 */ /* 0x000fe200078e0008 */
[----:B------:R-:W-:Y:S01]  /*0a50*/  MOV R8, R14 ;  /* 0x0000000e00087202 */ /* 0x000fe20000000f00 */
[----:B------:R-:W-:Y:S01]  /*0a60*/  IMAD.MOV.U32 R9, RZ, RZ, R11 ;  /* 0x000000ffff097224 */ /* 0x000fe200078e000b */
[----:B------:R-:W-:Y:S01]  /*0a70*/  MOV R14, 0xac0 ;  /* 0x00000ac0000e7802 */ /* 0x000fe20000000f00 */
[----:B------:R-:W-:Y:S02]  /*0a80*/  IMAD.MOV.U32 R7, RZ, RZ, R15 ;  /* 0x000000ffff077224 */ /* 0x000fe400078e000f */
[----:B------:R-:W-:Y:S02]  /*0a90*/  IMAD.MOV.U32 R4, RZ, RZ, R36 ;  /* 0x000000ffff047224 */ /* 0x000fe400078e0024 */
[----:B------:R-:W-:-:S07]  /*0aa0*/  IMAD.MOV.U32 R3, RZ, RZ, R37 ;  /* 0x000000ffff037224 */ /* 0x000fce00078e0025 */
[----:B-----5:R-:W-:Y:S05]  /*0ab0*/  CALL.REL.NOINC `($__internal_1_$__cuda_sm20_dsqrt_rn_f64_mediumpath_v1) ;  /* 0x0000002c00107944 */ /* 0x020fea0003c00000 */
[----:B------:R-:W-:Y:S01]  /*0ac0*/  MOV R12, R4 ;  /* 0x00000004000c7202 */ /* 0x000fe20000000f00 */
[----:B------:R-:W-:-:S07]  /*0ad0*/  IMAD.MOV.U32 R13, RZ, RZ, R3 ;  /* 0x000000ffff0d7224 */ /* 0x000fce00078e0003 */
.L_x_13:
[----:B------:R-:W-:Y:S05]  /*0ae0*/  BSYNC.RECONVERGENT B2 ;  /* 0x0000000000027941 */ /* 0x000fea0003800200 */
.L_x_12:
[----:B------:R-:W-:Y:S01]  /*0af0*/  DMUL R12, R36, R12 ;  /* 0x0000000c240c7228 */ /* 0x000fe20000000000 */
[----:B------:R-:W-:Y:S01]  /*0b00*/  IMAD.MOV.U32 R4, RZ, RZ, 0x1 ;  /* 0x00000001ff047424 */ /* 0x000fe200078e00ff */
        /* <DEDUP_REMOVED lines=22> */
.L_x_15:
[----:B------:R-:W-:Y:S05]  /*0c70*/  BSYNC.RECONVERGENT B2 ;  /* 0x0000000000027941 */ /* 0x000fea0003800200 */
.L_x_14:
[----:B------:R-:W0:Y:S01]  /*0c80*/  MUFU.RCP64H R7, R13 ;  /* 0x0000000d00077308 */ /* 0x000e220000001800 */
[----:B------:R-:W-:Y:S01]  /*0c90*/  MOV R6, 0x1 ;  /* 0x0000000100067802 */ /* 0x000fe20000000f00 */
        /* <DEDUP_REMOVED lines=21> */
[----:B------:R-:W-:Y:S02]  /*0df0*/  IMAD.MOV.U32 R6, RZ, RZ, R4 ;  /* 0x000000ffff067224 */ /* 0x000fe400078e0004 */
[----:B------:R-:W-:-:S07]  /*0e00*/  IMAD.MOV.U32 R7, RZ, RZ, R3 ;  /* 0x000000ffff077224 */ /* 0x000fce00078e0003 */
.L_x_17:
[----:B------:R-:W-:Y:S05]  /*0e10*/  BSYNC.RECONVERGENT B2 ;  /* 0x0000000000027941 */ /* 0x000fea0003800200 */
.L_x_16:
[----:B------:R-:W-:-:S11]  /*0e20*/  DADD R22, R22, -R6 ;  /* 0x0000000016167229 */ /* 0x000fd60000000806 */
.L_x_11:
[----:B------:R-:W-:Y:S05]  /*0e30*/  BSYNC.RECONVERGENT B1 ;  /* 0x0000000000017941 */ /* 0x000fea0003800200 */
.L_x_10:
        /* <DEDUP_REMOVED lines=40> */
.L_x_21:
[----:B------:R-:W-:Y:S05]  /*10c0*/  BSYNC.RECONVERGENT B2 ;  /* 0x0000000000027941 */ /* 0x000fea0003800200 */
.L_x_20:
        /* <DEDUP_REMOVED lines=24> */
.L_x_23:
[----:B------:R-:W-:Y:S05]  /*1250*/  BSYNC.RECONVERGENT B2 ;  /* 0x0000000000027941 */ /* 0x000fea0003800200 */
.L_x_22:
        /* <DEDUP_REMOVED lines=25> */
.L_x_25:
[----:B------:R-:W-:Y:S05]  /*13f0*/  BSYNC.RECONVERGENT B2 ;  /* 0x0000000000027941 */ /* 0x000fea0003800200 */
.L_x_24:
[----:B------:R-:W-:-:S11]  /*1400*/  DADD R22, R22, -R6 ;  /* 0x0000000016167229 */ /* 0x000fd60000000806 */
.L_x_19:
[----:B------:R-:W-:Y:S05]  /*1410*/  BSYNC.RECONVERGENT B1 ;  /* 0x0000000000017941 */ /* 0x000fea0003800200 */
.L_x_18:
        /* <DEDUP_REMOVED lines=33> */
[----:B------:R-:W-:Y:S01]  /*1630*/  MOV R4, R36 ;  /* 0x0000002400047202 */ /* 0x000fe20000000f00 */
[----:B------:R-:W-:Y:S01]  /*1640*/  IMAD.MOV.U32 R7, RZ, RZ, R15 ;  /* 0x000000ffff077224 */ /* 0x000fe200078e000f */
[----:B------:R-:W-:Y:S01]  /*1650*/  MOV R14, 0x1680 ;  /* 0x00001680000e7802 */ /* 0x000fe20000000f00 */
[----:B------:R-:W-:-:S07]  /*1660*/  IMAD.MOV.U32 R3, RZ, RZ, R37 ;  /* 0x000000ffff037224 */ /* 0x000fce00078e0025 */
[----:B-----5:R-:W-:Y:S05]  /*1670*/  CALL.REL.NOINC `($__internal_1_$__cuda_sm20_dsqrt_rn_f64_mediumpath_v1) ;  /* 0x0000002000207944 */ /* 0x020fea0003c00000 */
[----:B------:R-:W-:Y:S01]  /*1680*/  IMAD.MOV.U32 R12, RZ, RZ, R4 ;  /* 0x000000ffff0c7224 */ /* 0x000fe200078e0004 */
[----:B------:R-:W-:-:S07]  /*1690*/  MOV R13, R3 ;  /* 0x00000003000d7202 */ /* 0x000fce0000000f00 */
.L_x_29:
[----:B------:R-:W-:Y:S05]  /*16a0*/  BSYNC.RECONVERGENT B2 ;  /* 0x0000000000027941 */ /* 0x000fea0003800200 */
.L_x_28:
        /* <DEDUP_REMOVED lines=23> */
[----:B------:R-:W-:-:S07]  /*1820*/  MOV R5, R3 ;  /* 0x0000000300057202 */ /* 0x000fce0000000f00 */
.L_x_31:
[----:B------:R-:W-:Y:S05]  /*1830*/  BSYNC.RECONVERGENT B2 ;  /* 0x0000000000027941 */ /* 0x000fea0003800200 */
.L_x_30:
        /* <DEDUP_REMOVED lines=23> */
[----:B------:R-:W-:Y:S01]  /*19b0*/  MOV R6, R4 ;  /* 0x0000000400067202 */ /* 0x000fe20000000f00 */
[----:B------:R-:W-:-:S07]  /*19c0*/  IMAD.MOV.U32 R7, RZ, RZ, R3 ;  /* 0x000000ffff077224 */ /* 0x000fce00078e0003 */
.L_x_33:
[----:B------:R-:W-:Y:S05]  /*19d0*/  BSYNC.RECONVERGENT B2 ;  /* 0x0000000000027941 */ /* 0x000fea0003800200 */
.L_x_32:
[----:B------:R-:W-:-:S11]  /*19e0*/  DADD R22, R22, -R6 ;  /* 0x0000000016167229 */ /* 0x000fd60000000806 */
.L_x_27:
[----:B------:R-:W-:Y:S05]  /*19f0*/  BSYNC.RECONVERGENT B1 ;  /* 0x0000000000017941 */ /* 0x000fea0003800200 */
.L_x_26:
[----:B------:R-:W-:-:S05]  /*1a00*/  IADD3 R16, P0, PT, R16, 0x80, RZ ;  /* 0x0000008010107810 */ /* 0x000fca0007f1e0ff */
[----:B------:R-:W-:Y:S01]  /*1a10*/  IMAD.X R17, RZ, RZ, R17, P0 ;  /* 0x000000ffff117224 */ /* 0x000fe200000e0611 */
[----:B------:R-:W-:Y:S07]  /*1a20*/  BRA.U UP0, `(.L_x_34) ;  /* 0xffffffe9000c7547 */ /* 0x000fee000b83ffff */
.L_x_1:
[----:B------:R-:W-:-:S09]  /*1a30*/  UISETP.NE.AND UP0, UPT, UR8, URZ, UPT ;  /* 0x000000ff0800728c */ /* 0x000fd2000bf05270 */
[----:B------:R-:W-:Y:S05]  /*1a40*/  BRA.U !UP0, `(.L_x_0) ;  /* 0x0000001108907547 */ /* 0x000fea000b800000 */
[----:B------:R-:W-:-:S09]  /*1a50*/  UISETP.NE.AND UP0, UPT, UR8, 0x1, UPT ;  /* 0x000000010800788c */ /* 0x000fd2000bf05270 */
[----:B------:R-:W-:Y:S05]  /*1a60*/  BRA.U !UP0, `(.L_x_35) ;  /* 0x0000000908fc7547 */ /* 0x000fea000b800000 */
[----:B------:R-:W0:Y:S02]  /*1a70*/  LDC.64 R16, c[0x0][0x380] ;  /* 0x0000e000ff107b82 */ /* 0x000e240000000a00 */
[----:B0-----:R-:W-:-:S05]  /*1a80*/  IMAD.WIDE.U32 R16, R0, 0x20, R16 ;  /* 0x0000002000107825 */ /* 0x001fca00078e0010 */
[----:B------:R-:W2:Y:S04]  /*1a90*/  LDG.E.64 R28, desc[UR10][R16.64+0x8] ;  /* 0x0000080a101c7981 */ /* 0x000ea8000c1e1b00 */
[----:B------:R-:W3:Y:S01]  /*1aa0*/  LDG.E.64 R34, desc[UR10][R16.64] ;  /* 0x0000000a10227981 */ /* 0x000ee2000c1e1b00 */
[----:B------:R-:W-:Y:S01]  /*1ab0*/  BSSY.RECONVERGENT B1, `(.L_x_36) ;  /* 0x000005b000017945 */ /* 0x000fe20003800200 */
[----:B--2--5:R-:W-:Y:S02]  /*1ac0*/  DADD R28, R18, -R28 ;  /* 0x00000000121c7229 */ /* 0x024fe4000000081c */
[----:B---3--:R-:W-:-:S06]  /*1ad0*/  DADD R34, R20, -R34 ;  /* 0x0000000014227229 */ /* 0x008fcc0000000822 */
[----:B------:R-:W-:-:S08]  /*1ae0*/  DMUL R36, R28, R28 ;  /* 0x0000001c1c247228 */ /* 0x000fd00000000000 */
[----:B------:R-:W-:-:S08]  /*1af0*/  DFMA R36, R34, R34, R36 ;  /* 0x000000222224722b */ /* 0x000fd00000000024 */
[----:B------:R-:W-:-:S14]  /*1b00*/  DSETP.NEU.AND P0, PT, R36, RZ, PT ;  /* 0x000000ff2400722a */ /* 0x000fdc0003f0d000 */
[----:B------:R-:W-:Y:S05]  /*1b10*/  @!P0 BRA `(.L_x_37) ;  /* 0x0000000400508947 */ /* 0x000fea0003800000 */
[----:B------:R0:W5:Y:S01]  /*1b20*/  LDG.E.64 R30, desc[UR10][R16.64+0x18] ;  /* 0x0000180a101e7981 */ /* 0x000162000c1e1b00 */
[----:B------:R-:W1:Y:S01]  /*1b30*/  MUFU.RSQ64H R7, R37 ;  /* 0x0000002500077308 */ /* 0x000e620000001c00 */
[----:B------:R-:W-:Y:S01]  /*1b40*/  IADD3 R6, PT, PT, R37, -0x3500000, RZ ;  /* 0xfcb0000025067810 */ /* 0x000fe20007ffe0ff */
[----:B------:R-:W-:Y:S01]  /*1b50*/  IMAD.MOV.U32 R8, RZ, RZ, 0x0 ;  /* 0x00000000ff087424 */ /* 0x000fe200078e00ff */
[----:B------:R-:W-:Y:S01]  /*1b60*/  DSETP.GEU.AND P0, PT, R36, R26, PT ;  /* 0x0000001a2400722a */ /* 0x000fe20003f0e000 */
[----:B------:R-:W-:Y:S01]  /*1b70*/  IMAD.MOV.U32 R9, RZ, RZ, 0x3fd80000 ;  /* 0x3fd80000ff097424 */ /* 0x000fe200078e00ff */
[----:B------:R-:W-:Y:S04]  /*1b80*/  BSSY.RECONVERGENT B2, `(.L_x_38) ;  /* 0x0000019000027945 */ /* 0x000fe80003800200 */
        /* <DEDUP_REMOVED lines=24> */
.L_x_39:
[----:B------:R-:W-:Y:S05]  /*1d10*/  BSYNC.RECONVERGENT B2 ;  /* 0x0000000000027941 */ /* 0x000fea0003800200 */
.L_x_38:
        /* <DEDUP_REMOVED lines=24> */
.L_x_41:
[----:B------:R-:W-:Y:S05]  /*1ea0*/  BSYNC.RECONVERGENT B2 ;  /* 0x0000000000027941 */ /* 0x000fea0003800200 */
.L_x_40:
        /* <DEDUP_REMOVED lines=25> */
.L_x_43:
[----:B------:R-:W-:Y:S05]  /*2040*/  BSYNC.RECONVERGENT B2 ;  /* 0x0000000000027941 */ /* 0x000fea0003800200 */
.L_x_42:
[----:B------:R-:W-:-:S11]  /*2050*/  DADD R22, R22, -R6 ;  /* 0x0000000016167229 */ /* 0x000fd60000000806 */
.L_x_37:
[----:B------:R-:W-:Y:S05]  /*2060*/  BSYNC.RECONVERGENT B1 ;  /* 0x0000000000017941 */ /* 0x000fea0003800200 */
.L_x_36:
        /* <DEDUP_REMOVED lines=9> */
[----:B------:R-:W5:Y:S01]  /*2100*/  LDG.E.64 R16, desc[UR10][R16.64+0x38] ;  /* 0x0000380a10107981 */ /* 0x000f62000c1e1b00 */
[----:B------:R-:W0:Y:S01]  /*2110*/  MUFU.RSQ64H R7, R35 ;  /* 0x0000002300077308 */ /* 0x000e220000001c00 */
[----:B------:R-:W-:Y:S01]  /*2120*/  VIADD R6, R35, 0xfcb00000 ;  /* 0xfcb0000023067836 */ /* 0x000fe20000000000 */
[----:B------:R-:W-:Y:S01]  /*2130*/  MOV R8, 0x0 ;  /* 0x0000000000087802 */ /* 0x000fe20000000f00 */
[----:B------:R-:W-:Y:S01]  /*2140*/  IMAD.MOV.U32 R9, RZ, RZ, 0x3fd80000 ;  /* 0x3fd80000ff097424 */ /* 0x000fe200078e00ff */
[----:B------:R-:W-:Y:S01]  /*2150*/  DSETP.GEU.AND P0, PT, R34, R26, PT ;  /* 0x0000001a2200722a */ /* 0x000fe20003f0e000 */
[----:B------:R-:W-:Y:S01]  /*2160*/  BSSY.RECONVERGENT B2, `(.L_x_46) ;  /* 0x0000019000027945 */ /* 0x000fe20003800200 */
[----:B------:R-:W-:-:S04]  /*2170*/  ISETP.GE.U32.AND P1, PT, R6, 0x7ca00000, PT ;  /* 0x7ca000000600780c */ /* 0x000fc80003f26070 */
[----:B------:R-:W-:Y:S02]  /*2180*/  FSEL R26, R34, R26, !P0 ;  /* 0x0000001a221a7208 */ /* 0x000fe40004000000 */
[----:B------:R-:W-:Y:S01]  /*2190*/  FSEL R27, R35, R27, !P0 ;  /* 0x0000001b231b7208 */ /* 0x000fe20004000000 */
[----:B0-----:R-:W-:-:S08]  /*21a0*/  DMUL R4, R6, R6 ;  /* 0x0000000606047228 */ /* 0x001fd00000000000 */
[----:B------:R-:W-:-:S08]  /*21b0*/  DFMA R4, R34, -R4, 1 ;  /* 0x3ff000002204742b */ /* 0x000fd00000000804 */
[----:B------:R-:W-:Y:S02]  /*21c0*/  DFMA R8, R4, R8, 0.5 ;  /* 0x3fe000000408742b */ /* 0x000fe40000000008 */
[----:B------:R-:W-:-:S08]  /*21d0*/  DMUL R4, R6, R4 ;  /* 0x0000000406047228 */ /* 0x000fd00000000000 */
[----:B------:R-:W-:-:S08]  /*21e0*/  DFMA R8, R8, R4, R6 ;  /* 0x000000040808722b */ /* 0x000fd00000000006 */
[----:B------:R-:W-:Y:S02]  /*21f0*/  DMUL R14, R34, R8 ;  /* 0x00000008220e7228 */ /* 0x000fe40000000000 */
[----:B------:R-:W-:Y:S01]  /*2200*/  VIADD R5, R9, 0xfff00000 ;  /* 0xfff0000009057836 */ /* 0x000fe20000000000 */
[----:B------:R-:W-:-:S05]  /*2210*/  MOV R4, R8 ;  /* 0x0000000800047202 */ /* 0x000fca0000000f00 */
[----:B------:R-:W-:-:S08]  /*2220*/  DFMA R10, R14, -R14, R34 ;  /* 0x8000000e0e0a722b */ /* 0x000fd00000000022 */
[----:B------:R-:W-:Y:S01]  /*2230*/  DFMA R12, R10, R4, R14 ;  /* 0x000000040a0c722b */ /* 0x000fe2000000000e */
[----:B------:R-:W-:Y:S10]  /*2240*/  @!P1 BRA `(.L_x_47) ;  /* 0x0000000000289947 */ /* 0x000ff40003800000 */
        /* <DEDUP_REMOVED lines=8> */
[----:B------:R-:W-:Y:S02]  /*22d0*/  IMAD.MOV.U32 R12, RZ, RZ, R4 ;  /* 0x000000ffff0c7224 */ /* 0x000fe400078e0004 */
[----:B------:R-:W-:-:S07]  /*22e0*/  IMAD.MOV.U32 R13, RZ, RZ, R3 ;  /* 0x000000ffff0d7224 */ /* 0x000fce00078e0003 */
.L_x_47:
[----:B------:R-:W-:Y:S05]  /*22f0*/  BSYNC.RECONVERGENT B2 ;  /* 0x0000000000027941 */ /* 0x000fea0003800200 */
.L_x_46:
        /* <DEDUP_REMOVED lines=24> */
.L_x_49:
[----:B------:R-:W-:Y:S05]  /*2480*/  BSYNC.RECONVERGENT B2 ;  /* 0x0000000000027941 */ /* 0x000fea0003800200 */
.L_x_48:
        /* <DEDUP_REMOVED lines=25> */
.L_x_51:
[----:B------:R-:W-:Y:S05]  /*2620*/  BSYNC.RECONVERGENT B2 ;  /* 0x0000000000027941 */ /* 0x000fea0003800200 */
.L_x_50:
[----:B------:R-:W-:-:S11]  /*2630*/  DADD R22, R22, -R6 ;  /* 0x0000000016167229 */ /* 0x000fd60000000806 */
.L_x_45:
[----:B------:R-:W-:Y:S05]  /*2640*/  BSYNC.RECONVERGENT B1 ;  /* 0x0000000000017941 */ /* 0x000fea0003800200 */
.L_x_44:
[----:B------:R-:W-:-:S07]  /*2650*/  VIADD R0, R0, 0x2 ;  /* 0x0000000200007836 */ /* 0x000fce0000000000 */
.L_x_35:
[----:B------:R-:W0:Y:S02]  /*2660*/  LDCU UR4, c[0x0][0x398] ;  /* 0x00007300ff0477ac */ /* 0x000e240008000800 */
[----:B0-----:R-:W-:-:S04]  /*2670*/  ULOP3.LUT UR4, UR4, 0x1, URZ, 0xc0, !UPT ;  /* 0x0000000104047892 */ /* 0x001fc8000f8ec0ff */
[----:B------:R-:W-:-:S09]  /*2680*/  UISETP.NE.U32.AND UP0, UPT, UR4, 0x1, UPT ;  /* 0x000000010400788c */ /* 0x000fd2000bf05070 */
[----:B------:R-:W-:Y:S05]  /*2690*/  BRA.U UP0, `(.L_x_0) ;  /* 0x00000005007c7547 */ /* 0x000fea000b800000 */
        /* <DEDUP_REMOVED lines=40> */
[----:B------:R-:W-:-:S07]  /*2920*/  IMAD.MOV.U32 R5, RZ, RZ, R3 ;  /* 0x000000ffff057224 */ /* 0x000fce00078e0003 */
.L_x_54:
[----:B------:R-:W-:Y:S05]  /*2930*/  BSYNC.RECONVERGENT B2 ;  /* 0x0000000000027941 */ /* 0x000fea0003800200 */
.L_x_53:
[----:B------:R-:W-:Y:S01]  /*2940*/  DMUL R12, R28, R4 ;  /* 0x000000041c0c7228 */ /* 0x000fe20000000000 */
[----:B------:R-:W-:Y:S01]  /*2950*/  BSSY.RECONVERGENT B2, `(.L_x_55) ;  /* 0x0000017000027945 */ /* 0x000fe20003800200 */
[----:B------:R-:W-:Y:S01]  /*2960*/  IMAD.MOV.U32 R4, RZ, RZ, 0x1 ;  /* 0x00000001ff047424 */ /* 0x000fe200078e00ff */
[----:B-----5:R-:W-:-:S03]  /*2970*/  DMUL R20, R20, R16 ;  /* 0x0000001014147228 */ /* 0x020fc60000000000 */
[----:B------:R-:W0:Y:S07]  /*2980*/  MUFU.RCP64H R5, R13 ;  /* 0x0000000d00057308 */ /* 0x000e2e0000001800 */
        /* <DEDUP_REMOVED lines=12> */
[----:B------:R-:W-:Y:S01]  /*2a50*/  MOV R4, R20 ;  /* 0x0000001400047202 */ /* 0x000fe20000000f00 */
[----:B------:R-:W-:Y:S01]  /*2a60*/  IMAD.MOV.U32 R3, RZ, RZ, R21 ;  /* 0x000000ffff037224 */ /* 0x000fe200078e0015 */
[----:B------:R-:W-:Y:S01]  /*2a70*/  MOV R9, R13 ;  /* 0x0000000d00097202 */ /* 0x000fe20000000f00 */
[----:B------:R-:W-:Y:S01]  /*2a80*/  IMAD.MOV.U32 R8, RZ, RZ, R12 ;  /* 0x000000ffff087224 */ /* 0x000fe200078e000c */
[----:B------:R-:W-:-:S07]  /*2a90*/  MOV R6, 0x2ab0 ;  /* 0x00002ab000067802 */ /* 0x000fce0000000f00 */
[----:B------:R-:W-:Y:S05]  /*2aa0*/  CALL.REL.NOINC `($__internal_0_$__cuda_sm20_div_rn_f64_full) ;  /* 0x0000000400807944 */ /* 0x000fea0003c00000 */
[----:B------:R-:W-:-:S07]  /*2ab0*/  IMAD.MOV.U32 R5, RZ, RZ, R3 ;  /* 0x000000ffff057224 */ /* 0x000fce00078e0003 */
.L_x_56:
[----:B------:R-:W-:Y:S05]  /*2ac0*/  BSYNC.RECONVERGENT B2 ;  /* 0x0000000000027941 */ /* 0x000fea0003800200 */
.L_x_55:
        /* <DEDUP_REMOVED lines=23> */
[----:B------:R-:W-:Y:S02]  /*2c40*/  IMAD.MOV.U32 R6, RZ, RZ, R4 ;  /* 0x000000ffff067224 */ /* 0x000fe400078e0004 */
[----:B------:R-:W-:-:S07]  /*2c50*/  IMAD.MOV.U32 R7, RZ, RZ, R3 ;  /* 0x000000ffff077224 */ /* 0x000fce00078e0003 */
.L_x_58:
[----:B------:R-:W-:Y:S05]  /*2c60*/  BSYNC.RECONVERGENT B2 ;  /* 0x0000000000027941 */ /* 0x000fea0003800200 */
.L_x_57:
[----:B------:R-:W-:-:S11]  /*2c70*/  DADD R22, R22, -R6 ;  /* 0x0000000016167229 */ /* 0x000fd60000000806 */
.L_x_52:
[----:B------:R-:W-:Y:S05]  /*2c80*/  BSYNC.RECONVERGENT B1 ;  /* 0x0000000000017941 */ /* 0x000fea0003800200 */
.L_x_0:
[----:B------:R-:W1:Y:S02]  /*2c90*/  LDC.64 R8, c[0x0][0x388] ;  /* 0x0000e200ff087b82 */ /* 0x000e640000000a00 */
[----:B-1----:R-:W-:-:S05]  /*2ca0*/  IMAD.WIDE R8, R2, 0x30, R8 ;  /* 0x0000003002087825 */ /* 0x002fca00078e0208 */
[----:B0-----:R-:W2:Y:S04]  /*2cb0*/  LDG.E.64 R10, desc[UR10][R8.64+0x18] ;  /* 0x0000180a080a7981 */ /* 0x001ea8000c1e1b00 */
[----:B------:R-:W3:Y:S01]  /*2cc0*/  LDG.E.64 R12, desc[UR10][R8.64+0x20] ;  /* 0x0000200a080c7981 */ /* 0x000ee2000c1e1b00 */
[----:B------:R-:W-:Y:S01]  /*2cd0*/  DMUL R4, R22, R22 ;  /* 0x0000001616047228 */ /* 0x000fe20000000000 */
[----:B------:R-:W-:Y:S01]  /*2ce0*/  IMAD.MOV.U32 R16, RZ, RZ, 0x0 ;  /* 0x00000000ff107424 */ /* 0x000fe200078e00ff */
[----:B------:R-:W-:Y:S01]  /*2cf0*/  BSSY.RECONVERGENT B1, `(.L_x_59) ;  /* 0x0000020000017945 */ /* 0x000fe20003800200 */
[----:B------:R-:W-:-:S05]  /*2d00*/  IMAD.MOV.U32 R17, RZ, RZ, 0x3fd80000 ;  /* 0x3fd80000ff117424 */ /* 0x000fca00078e00ff */
[----:B------:R-:W-:-:S06]  /*2d10*/  DFMA R4, R24, R24, R4 ;  /* 0x000000181804722b */ /* 0x000fcc0000000004 */
[----:B------:R-:W0:Y:S04]  /*2d20*/  MUFU.RSQ64H R7, R5 ;  /* 0x0000000500077308 */ /* 0x000e280000001c00 */
[----:B------:R-:W-:-:S04]  /*2d30*/  IADD3 R6, PT, PT, R5, -0x3500000, RZ ;  /* 0xfcb0000005067810 */ /* 0x000fc80007ffe0ff */
[----:B------:R-:W-:Y:S02]  /*2d40*/  ISETP.GE.U32.AND P0, PT, R6, 0x7ca00000, PT ;  /* 0x7ca000000600780c */ /* 0x000fe40003f06070 */
[----:B0-----:R-:W-:-:S08]  /*2d50*/  DMUL R14, R6, R6 ;  /* 0x00000006060e7228 */ /* 0x001fd00000000000 */
[----:B------:R-:W-:-:S08]  /*2d60*/  DFMA R14, R4, -R14, 1 ;  /* 0x3ff00000040e742b */ /* 0x000fd0000000080e */
[----:B------:R-:W-:Y:S02]  /*2d70*/  DFMA R16, R14, R16, 0.5 ;  /* 0x3fe000000e10742b */ /* 0x000fe40000000010 */
[----:B------:R-:W-:-:S08]  /*2d80*/  DMUL R14, R6, R14 ;  /* 0x0000000e060e7228 */ /* 0x000fd00000000000 */
[----:B-----5:R-:W-:-:S08]  /*2d90*/  DFMA R18, R16, R14, R6 ;  /* 0x0000000e1012722b */ /* 0x020fd00000000006 */
[----:B------:R-:W-:Y:S02]  /*2da0*/  DMUL R20, R4, R18 ;  /* 0x0000001204147228 */ /* 0x000fe40000000000 */
[----:B------:R-:W-:Y:S01]  /*2db0*/  IADD3 R17, PT, PT, R19, -0x100000, RZ ;  /* 0xfff0000013117810 */ /* 0x000fe20007ffe0ff */
[----:B------:R-:W-:Y:S01]  /*2dc0*/  IMAD.MOV.U32 R16, RZ, RZ, R18 ;  /* 0x000000ffff107224 */ /* 0x000fe200078e0012 */
[----:B--2---:R-:W-:Y:S02]  /*2dd0*/  DADD R10, R10, R24 ;  /* 0x000000000a0a7229 */ /* 0x004fe40000000018 */
[----:B---3--:R-:W-:Y:S02]  /*2de0*/  DADD R12, R12, R22 ;  /* 0x000000000c0c7229 */ /* 0x008fe40000000016 */
[----:B------:R-:W-:-:S03]  /*2df0*/  DFMA R22, R20, -R20, R4 ;  /* 0x800000141416722b */ /* 0x000fc60000000004 */
[----:B------:R0:W-:Y:S04]  /*2e00*/  STG.E.64 desc[UR10][R8.64+0x18], R10 ;  /* 0x0000180a08007986 */ /* 0x0001e8000c101b0a */
[----:B------:R0:W-:Y:S01]  /*2e10*/  STG.E.64 desc[UR10][R8.64+0x20], R12 ;  /* 0x0000200c08007986 */ /* 0x0001e2000c101b0a */
[----:B------:R-:W-:Y:S01]  /*2e20*/  DFMA R14, R22, R16, R20 ;  /* 0x00000010160e722b */ /* 0x000fe20000000014 */
[----:B------:R-:W-:Y:S10]  /*2e30*/  @!P0 BRA `(.L_x_60) ;  /* 0x00000000002c8947 */ /* 0x000ff40003800000 */
[----:B------:R-:W-:Y:S01]  /*2e40*/  MOV R3, R5 ;  /* 0x0000000500037202 */ /* 0x000fe20000000f00 */
[----:B0-----:R-:W-:Y:S01]  /*2e50*/  IMAD.MOV.U32 R12, RZ, RZ, R18 ;  /* 0x000000ffff0c7224 */ /* 0x001fe200078e0012 */
[----:B------:R-:W-:Y:S01]  /*2e60*/  MOV R8, R20 ;  /* 0x0000001400087202 */ /* 0x000fe20000000f00 */
[----:B------:R-:W-:Y:S01]  /*2e70*/  IMAD.MOV.U32 R10, RZ, RZ, R22 ;  /* 0x000000ffff0a7224 */ /* 0x000fe200078e0016 */
[----:B------:R-:W-:Y:S01]  /*2e80*/  MOV R14, 0x2ed0 ;  /* 0x00002ed0000e7802 */ /* 0x000fe20000000f00 */
[----:B------:R-:W-:Y:S02]  /*2e90*/  IMAD.MOV.U32 R9, RZ, RZ, R23 ;  /* 0x000000ffff097224 */ /* 0x000fe400078e0017 */
[----:B------:R-:W-:Y:S02]  /*2ea0*/  IMAD.MOV.U32 R7, RZ, RZ, R21 ;  /* 0x000000ffff077224 */ /* 0x000fe400078e0015 */
[----:B------:R-:W-:-:S07]  /*2eb0*/  IMAD.MOV.U32 R5, RZ, RZ, R17 ;  /* 0x000000ffff057224 */ /* 0x000fce00078e0011 */
[----:B------:R-:W-:Y:S05]  /*2ec0*/  CALL.REL.NOINC `($__internal_1_$__cuda_sm20_dsqrt_rn_f64_mediumpath_v1) ;  /* 0x00000008000c7944 */ /* 0x000fea0003c00000 */
[----:B------:R-:W-:Y:S01]  /*2ed0*/  MOV R14, R4 ;  /* 0x00000004000e7202 */ /* 0x000fe20000000f00 */
[----:B------:R-:W-:-:S07]  /*2ee0*/  IMAD.MOV.U32 R15, RZ, RZ, R3 ;  /* 0x000000ffff0f7224 */ /* 0x000fce00078e0003 */
.L_x_60:
[----:B------:R-:W-:Y:S05]  /*2ef0*/  BSYNC.RECONVERGENT B1 ;  /* 0x0000000000017941 */ /* 0x000fea0003800200 */
.L_x_59:
[----:B------:R-:W1:Y:S01]  /*2f00*/  MUFU.RCP64H R5, R27 ;  /* 0x0000001b00057308 */ /* 0x000e620000001800 */
[----:B------:R-:W-:Y:S01]  /*2f10*/  IMAD.MOV.U32 R4, RZ, RZ, 0x1 ;  /* 0x00000001ff047424 */ /* 0x000fe200078e00ff */
[----:B------:R-:W-:Y:S01]  /*2f20*/  FSETP.GEU.AND P1, PT, |R15|, 6.5827683646048100446e-37, PT ;  /* 0x036000000f00780b */ /* 0x000fe20003f2e200 */
[----:B------:R-:W-:Y:S04]  /*2f30*/  BSSY.RECONVERGENT B1, `(.L_x_61) ;  /* 0x0000013000017945 */ /* 0x000fe80003800200 */
[----:B-1----:R-:W-:-:S08]  /*2f40*/  DFMA R6, R4, -R26, 1 ;  /* 0x3ff000000406742b */ /* 0x002fd0000000081a */
[----:B------:R-:W-:-:S08]  /*2f50*/  DFMA R6, R6, R6, R6 ;  /* 0x000000060606722b */ /* 0x000fd00000000006 */
[----:B------:R-:W-:-:S08]  /*2f60*/  DFMA R6, R4, R6, R4 ;  /* 0x000000060406722b */ /* 0x000fd00000000004 */
[----:B------:R-:W-:-:S08]  /*2f70*/  DFMA R4, R6, -R26, 1 ;  /* 0x3ff000000604742b */ /* 0x000fd0000000081a */
[----:B------:R-:W-:-:S08]  /*2f80*/  DFMA R4, R6, R4, R6 ;  /* 0x000000040604722b */ /* 0x000fd00000000006 */
[----:B------:R-:W-:-:S08]  /*2f90*/  DMUL R6, R4, R14 ;  /* 0x0000000e04067228 */ /* 0x000fd00000000000 */
[----:B0-----:R-:W-:-:S08]  /*2fa0*/  DFMA R8, R6, -R26, R14 ;  /* 0x8000001a0608722b */ /* 0x001fd0000000000e */
        /* <DEDUP_REMOVED lines=11> */
.L_x_62:
[----:B------:R-:W-:Y:S05]  /*3060*/  BSYNC.RECONVERGENT B1 ;  /* 0x0000000000017941 */ /* 0x000fea0003800200 */
.L_x_61:
[----:B------:R-:W0:Y:S02]  /*3070*/  LDC.64 R6, c[0x0][0x390] ;  /* 0x0000e400ff067b82 */ /* 0x000e240000000a00 */
[----:B0-----:R-:W-:-:S05]  /*3080*/  IMAD.WIDE R2, R2, 0x8, R6 ;  /* 0x0000000802027825 */ /* 0x001fca00078e0206 */
[----:B------:R-:W-:Y:S01]  /*3090*/  STG.E.64 desc[UR10][R2.64], R4 ;  /* 0x0000000402007986 */ /* 0x000fe2000c101b0a */
[----:B------:R-:W-:Y:S05]  /*30a0*/  EXIT ;  /* 0x000000000000794d */ /* 0x000fea0003800000 */
        .weak           $__internal_0_$__cuda_sm20_div_rn_f64_full
        .type           $__internal_0_$__cuda_sm20_div_rn_f64_full,@function
        .size           $__internal_0_$__cuda_sm20_div_rn_f64_full,($__internal_1_$__cuda_sm20_dsqrt_rn_f64_mediumpath_v1 - $__internal_0_$__cuda_sm20_div_rn_f64_full)
$__internal_0_$__cuda_sm20_div_rn_f64_full:
[----:B------:R-:W-:Y:S01]  /*30b0*/  MOV R33, R3 ;  /* 0x0000000300217202 */ /* 0x000fe20000000f00 */
[----:B------:R-:W-:Y:S01]  /*30c0*/  IMAD.MOV.U32 R11, RZ, RZ, R9 ;  /* 0x000000ffff0b7224 */ /* 0x000fe200078e0009 */
[----:B------:R-:W-:Y:S01]  /*30d0*/  FSETP.GEU.AND P0, PT, |R9|, 1.469367938527859385e-39, PT ;  /* 0x001000000900780b */ /* 0x000fe20003f0e200 */
[----:B------:R-:W-:Y:S01]  /*30e0*/  IMAD.MOV.U32 R10, RZ, RZ, R8 ;  /* 0x000000ffff0a7224 */ /* 0x000fe200078e0008 */
[----:B------:R-:W-:Y:S01]  /*30f0*/  FSETP.GEU.AND P2, PT, |R33|, 1.469367938527859385e-39, PT ;  /* 0x001000002100780b */ /* 0x000fe20003f4e200 */
[----:B------:R-:W-:Y:S01]  /*3100*/  IMAD.MOV.U32 R32, RZ, RZ, R4 ;  /* 0x000000ffff207224 */ /* 0x000fe200078e0004 */
[----:B------:R-:W-:Y:S01]  /*3110*/  LOP3.LUT R3, R9, 0x800fffff, RZ, 0xc0, !PT ;  /* 0x800fffff09037812 */ /* 0x000fe200078ec0ff */
[----:B------:R-:W-:Y:S01]  /*3120*/  BSSY.RECONVERGENT B0, `(.L_x_63) ;  /* 0x0000059000007945 */ /* 0x000fe20003800200 */
[----:B------:R-:W-:Y:S01]  /*3130*/  LOP3.LUT R4, R33, 0x7ff00000, RZ, 0xc0, !PT ;  /* 0x7ff0000021047812 */ /* 0x000fe200078ec0ff */
[----:B------:R-:W-:Y:S01]  /*3140*/  IMAD.MOV.U32 R36, RZ, RZ, R32 ;  /* 0x000000ffff247224 */ /* 0x000fe200078e0020 */
[----:B------:R-:W-:-:S02]  /*3150*/  LOP3.LUT R15, R3, 0x3ff00000, RZ, 0xfc, !PT ;  /* 0x3ff00000030f7812 */ /* 0x000fc400078efcff */
[----:B------:R-:W-:Y:S02]  /*3160*/  MOV R14, R8 ;  /* 0x00000008000e7202 */ /* 0x000fe40000000f00 */
[----:B------:R-:W-:Y:S01]  /*3170*/  LOP3.LUT R5, R9, 0x7ff00000, RZ, 0xc0, !PT ;  /* 0x7ff0000009057812 */ /* 0x000fe200078ec0ff */
[----:B------:R-:W-:Y:S02]  /*3180*/  @!P0 DMUL R14, R10, 8.98846567431157953865e+307 ;  /* 0x7fe000000a0e8828 */ /* 0x000fe40000000000 */
[----:B------:R-:W-:Y:S02]  /*3190*/  @!P2 LOP3.LUT R3, R11, 0x7ff00000, RZ, 0xc0, !PT ;  /* 0x7ff000000b03a812 */ /* 0x000fe400078ec0ff */
[C---:B------:R-:W-:Y:S02]  /*31a0*/  ISETP.GE.U32.AND P1, PT, R4.reuse, R5, PT ;  /* 0x000000050400720c */ /* 0x040fe40003f26070 */
[----:B------:R-:W-:Y:S01]  /*31b0*/  @!P2 ISETP.GE.U32.AND P3, PT, R4, R3, PT ;  /* 0x000000030400a20c */ /* 0x000fe20003f66070 */
[----:B------:R-:W-:Y:S01]  /*31c0*/  IMAD.MOV.U32 R3, RZ, RZ, 0x1ca00000 ;  /* 0x1ca00000ff037424 */ /* 0x000fe200078e00ff */
[----:B------:R-:W0:Y:S01]  /*31d0*/  MUFU.RCP64H R9, R15 ;  /* 0x0000000f00097308 */ /* 0x000e220000001800 */
[----:B------:R-:W-:-:S02]  /*31e0*/  @!P2 MOV R34, RZ ;  /* 0x000000ff0022a202 */ /* 0x000fc40000000f00 */
[----:B------:R-:W-:Y:S02]  /*31f0*/  @!P0 LOP3.LUT R5, R15, 0x7ff00000, RZ, 0xc0, !PT ;  /* 0x7ff000000f058812 */ /* 0x000fe400078ec0ff */
[C---:B------:R-:W-:Y:S02]  /*3200*/  @!P2 SEL R7, R3.reuse, 0x63400000, !P3 ;  /* 0x634000000307a807 */ /* 0x040fe40005800000 */
[----:B------:R-:W-:Y:S02]  /*3210*/  SEL R8, R3, 0x63400000, !P1 ;  /* 0x6340000003087807 */ /* 0x000fe40004800000 */
[--C-:B------:R-:W-:Y:S02]  /*3220*/  @!P2 LOP3.LUT R7, R7, 0x80000000, R33.reuse, 0xf8, !PT ;  /* 0x800000000707a812 */ /* 0x100fe400078ef821 */
[----:B------:R-:W-:Y:S01]  /*3230*/  LOP3.LUT R37, R8, 0x800fffff, R33, 0xf8, !PT ;  /* 0x800fffff08257812 */ /* 0x000fe200078ef821 */
[----:B------:R-:W-:Y:S01]  /*3240*/  IMAD.MOV.U32 R8, RZ, RZ, 0x1 ;  /* 0x00000001ff087424 */ /* 0x000fe200078e00ff */
[----:B------:R-:W-:Y:S01]  /*3250*/  @!P2 LOP3.LUT R35, R7, 0x100000, RZ, 0xfc, !PT ;  /* 0x001000000723a812 */ /* 0x000fe200078efcff */
[----:B------:R-:W-:-:S05]  /*3260*/  IMAD.MOV.U32 R7, RZ, RZ, R4 ;  /* 0x000000ffff077224 */ /* 0x000fca00078e0004 */
[----:B------:R-:W-:Y:S02]  /*3270*/  @!P2 DFMA R36, R36, 2, -R34 ;  /* 0x400000002424a82b */ /* 0x000fe40000000822 */
[----:B0-----:R-:W-:-:S08]  /*3280*/  DFMA R34, R8, -R14, 1 ;  /* 0x3ff000000822742b */ /* 0x001fd0000000080e */
[----:B------:R-:W-:Y:S01]  /*3290*/  DFMA R34, R34, R34, R34 ;  /* 0x000000222222722b */ /* 0x000fe20000000022 */
[----:B------:R-:W-:-:S07]  /*32a0*/  @!P2 LOP3.LUT R7, R37, 0x7ff00000, RZ, 0xc0, !PT ;  /* 0x7ff000002507a812 */ /* 0x000fce00078ec0ff */
[----:B------:R-:W-:-:S08]  /*32b0*/  DFMA R8, R8, R34, R8 ;  /* 0x000000220808722b */ /* 0x000fd00000000008 */
[----:B------:R-:W-:-:S08]  /*32c0*/  DFMA R38, R8, -R14, 1 ;  /* 0x3ff000000826742b */ /* 0x000fd0000000080e */
[----:B------:R-:W-:-:S08]  /*32d0*/  DFMA R38, R8, R38, R8 ;  /* 0x000000260826722b */ /* 0x000fd00000000008 */
[----:B------:R-:W-:-:S08]  /*32e0*/  DMUL R8, R38, R36 ;  /* 0x0000002426087228 */ /* 0x000fd00000000000 */
[----:B------:R-:W-:-:S08]  /*32f0*/  DFMA R34, R8, -R14, R36 ;  /* 0x8000000e0822722b */ /* 0x000fd00000000024 */
[----:B------:R-:W-:Y:S01]  /*3300*/  DFMA R34, R38, R34, R8 ;  /* 0x000000222622722b */ /* 0x000fe20000000008 */
[----:B------:R-:W-:-:S04]  /*3310*/  IADD3 R8, PT, PT, R7, -0x1, RZ ;  /* 0xffffffff07087810 */ /* 0x000fc80007ffe0ff */
[----:B------:R-:W-:Y:S01]  /*3320*/  ISETP.GT.U32.AND P0, PT, R8, 0x7feffffe, PT ;  /* 0x7feffffe0800780c */ /* 0x000fe20003f04070 */
[----:B------:R-:W-:-:S05]  /*3330*/  VIADD R8, R5, 0xffffffff ;  /* 0xffffffff05087836 */ /* 0x000fca0000000000 */
[----:B------:R-:W-:-:S13]  /*3340*/  ISETP.GT.U32.OR P0, PT, R8, 0x7feffffe, P0 ;  /* 0x7feffffe0800780c */ /* 0x000fda0000704470 */
[----:B------:R-:W-:Y:S05]  /*3350*/  @P0 BRA `(.L_x_64) ;  /* 0x0000000000740947 */ /* 0x000fea0003800000 */
[----:B------:R-:W-:Y:S01]  /*3360*/  LOP3.LUT R5, R11, 0x7ff00000, RZ, 0xc0, !PT ;  /* 0x7ff000000b057812 */ /* 0x000fe200078ec0ff */
[----:B------:R-:W-:-:S03]  /*3370*/  IMAD.MOV.U32 R32, RZ, RZ, RZ ;  /* 0x000000ffff207224 */ /* 0x000fc600078e00ff */
[CC--:B------:R-:W-:Y:S02]  /*3380*/  ISETP.GE.U32.AND P0, PT, R4.reuse, R5.reuse, PT ;  /* 0x000000050400720c */ /* 0x0c0fe40003f06070 */
[----:B------:R-:W-:Y:S02]  /*3390*/  VIADDMNMX R4, R4, -R5, 0xb9600000, !PT ;  /* 0xb960000004047446 */ /* 0x000fe40007800905 */
[----:B------:R-:W-:Y:S02]  /*33a0*/  SEL R3, R3, 0x63400000, !P0 ;  /* 0x6340000003037807 */ /* 0x000fe40004000000 */
[----:B------:R-:W-:-:S05]  /*33b0*/  VIMNMX R4, PT, PT, R4, 0x46a00000, PT ;  /* 0x46a0000004047848 */ /* 0x000fca0003fe0100 */
[----:B------:R-:W-:-:S05]  /*33c0*/  IMAD.IADD R4, R4, 0x1, -R3 ;  /* 0x0000000104047824 */ /* 0x000fca00078e0a03 */
[----:B------:R-:W-:-:S06]  /*33d0*/  IADD3 R33, PT, PT, R4, 0x7fe00000, RZ ;  /* 0x7fe0000004217810 */ /* 0x000fcc0007ffe0ff */
[----:B------:R-:W-:-:S10]  /*33e0*/  DMUL R8, R34, R32 ;  /* 0x0000002022087228 */ /* 0x000fd40000000000 */
[----:B------:R-:W-:-:S13]  /*33f0*/  FSETP.GTU.AND P0, PT, |R9|, 1.469367938527859385e-39, PT ;  /* 0x001000000900780b */ /* 0x000fda0003f0c200 */
[----:B------:R-:W-:Y:S05]  /*3400*/  @P0 BRA `(.L_x_65) ;  /* 0x0000000000a80947 */ /* 0x000fea0003800000 */
[----:B------:R-:W-:Y:S01]  /*3410*/  DFMA R14, R34, -R14, R36 ;  /* 0x8000000e220e722b */ /* 0x000fe20000000024 */
[----:B------:R-:W-:-:S09]  /*3420*/  IMAD.MOV.U32 R32, RZ, RZ, RZ ;  /* 0x000000ffff207224 */ /* 0x000fd200078e00ff */
[C---:B------:R-:W-:Y:S02]  /*3430*/  FSETP.NEU.AND P0, PT, R15.reuse, RZ, PT ;  /* 0x000000ff0f00720b */ /* 0x040fe40003f0d000 */
[----:B------:R-:W-:-:S04]  /*3440*/  LOP3.LUT R3, R15, 0x80000000, R11, 0x48, !PT ;  /* 0x800000000f037812 */ /* 0x000fc800078e480b */
[----:B------:R-:W-:-:S07]  /*3450*/  LOP3.LUT R33, R3, R33, RZ, 0xfc, !PT ;  /* 0x0000002103217212 */ /* 0x000fce00078efcff */
[----:B------:R-:W-:Y:S05]  /*3460*/  @!P0 BRA `(.L_x_65) ;  /* 0x0000000000908947 */ /* 0x000fea0003800000 */
[C---:B------:R-:W-:Y:S01]  /*3470*/  IADD3 R11, PT, PT, -R4.reuse, RZ, RZ ;  /* 0x000000ff040b7210 */ /* 0x040fe20007ffe1ff */
[----:B------:R-:W-:Y:S01]  /*3480*/  IMAD.MOV.U32 R10, RZ, RZ, RZ ;  /* 0x000000ffff0a7224 */ /* 0x000fe200078e00ff */
[----:B------:R-:W-:-:S05]  /*3490*/  IADD3 R4, PT, PT, -R4, -0x43300000, RZ ;  /* 0xbcd0000004047810 */ /* 0x000fca0007ffe1ff */
[----:B------:R-:W-:Y:S02]  /*34a0*/  DFMA R10, R8, -R10, R34 ;  /* 0x8000000a080a722b */ /* 0x000fe40000000022 */
[----:B------:R-:W-:-:S08]  /*34b0*/  DMUL.RP R34, R34, R32 ;  /* 0x0000002022227228 */ /* 0x000fd00000008000 */
[----:B------:R-:W-:Y:S02]  /*34c0*/  FSETP.NEU.AND P0, PT, |R11|, R4, PT ;  /* 0x000000040b00720b */ /* 0x000fe40003f0d200 */
[----:B------:R-:W-:Y:S02]  /*34d0*/  LOP3.LUT R3, R35, R3, RZ, 0x3c, !PT ;  /* 0x0000000323037212 */ /* 0x000fe400078e3cff */
[----:B------:R-:W-:Y:S02]  /*34e0*/  FSEL R4, R34, R8, !P0 ;  /* 0x0000000822047208 */ /* 0x000fe40004000000 */
[----:B------:R-:W-:-:S03]  /*34f0*/  FSEL R5, R3, R9, !P0 ;  /* 0x0000000903057208 */ /* 0x000fc60004000000 */
[----:B------:R-:W-:Y:S01]  /*3500*/  IMAD.MOV.U32 R8, RZ, RZ, R4 ;  /* 0x000000ffff087224 */ /* 0x000fe200078e0004 */
[----:B------:R-:W-:Y:S01]  /*3510*/  MOV R9, R5 ;  /* 0x0000000500097202 */ /* 0x000fe20000000f00 */
[----:B------:R-:W-:Y:S06]  /*3520*/  BRA `(.L_x_65) ;  /* 0x0000000000607947 */ /* 0x000fec0003800000 */
.L_x_64:
[----:B------:R-:W-:-:S14]  /*3530*/  DSETP.NAN.AND P0, PT, R32, R32, PT ;  /* 0x000000202000722a */ /* 0x000fdc0003f08000 */
[----:B------:R-:W-:Y:S05]  /*3540*/  @P0 BRA `(.L_x_66) ;  /* 0x00000000004c0947 */ /* 0x000fea0003800000 */
[----:B------:R-:W-:-:S14]  /*3550*/  DSETP.NAN.AND P0, PT, R10, R10, PT ;  /* 0x0000000a0a00722a */ /* 0x000fdc0003f08000 */
[----:B------:R-:W-:Y:S05]  /*3560*/  @P0 BRA `(.L_x_67) ;  /* 0x0000000000340947 */ /* 0x000fea0003800000 */
[----:B------:R-:W-:Y:S01]  /*3570*/  ISETP.NE.AND P0, PT, R7, R5, PT ;  /* 0x000000050700720c */ /* 0x000fe20003f05270 */
[----:B------:R-:W-:Y:S02]  /*3580*/  IMAD.MOV.U32 R8, RZ, RZ, 0x0 ;  /* 0x00000000ff087424 */ /* 0x000fe400078e00ff */
[----:B------:R-:W-:-:S10]  /*3590*/  IMAD.MOV.U32 R9, RZ, RZ, -0x80000 ;  /* 0xfff80000ff097424 */ /* 0x000fd400078e00ff */
[----:B------:R-:W-:Y:S05]  /*35a0*/  @!P0 BRA `(.L_x_65) ;  /* 0x0000000000408947 */ /* 0x000fea0003800000 */
[----:B------:R-:W-:Y:S02]  /*35b0*/  ISETP.NE.AND P0, PT, R7, 0x7ff00000, PT ;  /* 0x7ff000000700780c */ /* 0x000fe40003f05270 */
[----:B------:R-:W-:Y:S02]  /*35c0*/  LOP3.LUT R3, R33, 0x80000000, R11, 0x48, !PT ;  /* 0x8000000021037812 */ /* 0x000fe400078e480b */
[----:B------:R-:W-:-:S13]  /*35d0*/  ISETP.EQ.OR P0, PT, R5, RZ, !P0 ;  /* 0x000000ff0500720c */ /* 0x000fda0004702670 */
[----:B------:R-:W-:Y:S01]  /*35e0*/  @P0 LOP3.LUT R4, R3, 0x7ff00000, RZ, 0xfc, !PT ;  /* 0x7ff0000003040812 */ /* 0x000fe200078efcff */
[----:B------:R-:W-:Y:S01]  /*35f0*/  @!P0 IMAD.MOV.U32 R9, RZ, RZ, R3 ;  /* 0x000000ffff098224 */ /* 0x000fe200078e0003 */
[----:B------:R-:W-:Y:S01]  /*3600*/  @!P0 MOV R8, RZ ;  /* 0x000000ff00088202 */ /* 0x000fe20000000f00 */
[----:B------:R-:W-:Y:S01]  /*3610*/  @P0 IMAD.MOV.U32 R8, RZ, RZ, RZ ;  /* 0x000000ffff080224 */ /* 0x000fe200078e00ff */
[----:B------:R-:W-:Y:S01]  /*3620*/  @P0 MOV R9, R4 ;  /* 0x0000000400090202 */ /* 0x000fe20000000f00 */
[----:B------:R-:W-:Y:S06]  /*3630*/  BRA `(.L_x_65) ;  /* 0x00000000001c7947 */ /* 0x000fec0003800000 */
.L_x_67:
[----:B------:R-:W-:Y:S01]  /*3640*/  LOP3.LUT R3, R11, 0x80000, RZ, 0xfc, !PT ;  /* 0x000800000b037812 */ /* 0x000fe200078efcff */
[----:B------:R-:W-:-:S04]  /*3650*/  IMAD.MOV.U32 R8, RZ, RZ, R10 ;  /* 0x000000ffff087224 */ /* 0x000fc800078e000a */
[----:B------:R-:W-:Y:S01]  /*3660*/  IMAD.MOV.U32 R9, RZ, RZ, R3 ;  /* 0x000000ffff097224 */ /* 0x000fe200078e0003 */
[----:B------:R-:W-:Y:S06]  /*3670*/  BRA `(.L_x_65) ;  /* 0x00000000000c7947 */ /* 0x000fec0003800000 */
.L_x_66:
[----:B------:R-:W-:Y:S02]  /*3680*/  LOP3.LUT R3, R33, 0x80000, RZ, 0xfc, !PT ;  /* 0x0008000021037812 */ /* 0x000fe400078efcff */
[----:B------:R-:W-:-:S03]  /*3690*/  MOV R8, R32 ;  /* 0x0000002000087202 */ /* 0x000fc60000000f00 */
[----:B------:R-:W-:-:S07]  /*36a0*/  IMAD.MOV.U32 R9, RZ, RZ, R3 ;  /* 0x000000ffff097224 */ /* 0x000fce00078e0003 */
.L_x_65:
[----:B------:R-:W-:Y:S05]  /*36b0*/  BSYNC.RECONVERGENT B0 ;  /* 0x0000000000007941 */ /* 0x000fea0003800200 */
.L_x_63:
[----:B------:R-:W-:Y:S01]  /*36c0*/  IMAD.MOV.U32 R7, RZ, RZ, 0x0 ;  /* 0x00000000ff077424 */ /* 0x000fe200078e00ff */
[----:B------:R-:W-:Y:S01]  /*36d0*/  MOV R3, R9 ;  /* 0x0000000900037202 */ /* 0x000fe20000000f00 */
[----:B------:R-:W-:Y:S02]  /*36e0*/  IMAD.MOV.U32 R4, RZ, RZ, R8 ;  /* 0x000000ffff047224 */ /* 0x000fe400078e0008 */
[----:B------:R-:W-:Y:S05]  /*36f0*/  RET.REL.NODEC R6 `(_Z19computeForcesKernelP8ParticleP9ParticleVPdi) ;  /* 0xffffffc806407950 */ /* 0x000fea0003c3ffff */
        .weak           $__internal_1_$__cuda_sm20_dsqrt_rn_f64_mediumpath_v1
        .type           $__internal_1_$__cuda_sm20_dsqrt_rn_f64_mediumpath_v1,@function
        .size           $__internal_1_$__cuda_sm20_dsqrt_rn_f64_mediumpath_v1,(.L_x_74 - $__internal_1_$__cuda_sm20_dsqrt_rn_f64_mediumpath_v1)
$__internal_1_$__cuda_sm20_dsqrt_rn_f64_mediumpath_v1:
[----:B------:R-:W-:Y:S01]  /*3700*/  ISETP.GE.U32.AND P0, PT, R6, -0x3400000, PT ;  /* 0xfcc000000600780c */ /* 0x000fe20003f06070 */
[----:B------:R-:W-:Y:S01]  /*3710*/  BSSY.RECONVERGENT B0, `(.L_x_68) ;  /* 0x0000028000007945 */ /* 0x000fe20003800200 */
[----:B------:R-:W-:Y:S01]  /*3720*/  IMAD.MOV.U32 R11, RZ, RZ, R9 ;  /* 0x000000ffff0b7224 */ /* 0x000fe200078e0009 */
[----:B------:R-:W-:Y:S01]  /*3730*/  MOV R33, R3 ;  /* 0x0000000300217202 */ /* 0x000fe20000000f00 */
[----:B------:R-:W-:Y:S01]  /*3740*/  IMAD.MOV.U32 R32, RZ, RZ, R4 ;  /* 0x000000ffff207224 */ /* 0x000fe200078e0004 */
[----:B------:R-:W-:Y:S01]  /*3750*/  MOV R9, R7 ;  /* 0x0000000700097202 */ /* 0x000fe20000000f00 */
[----:B------:R-:W-:-:S07]  /*3760*/  IMAD.MOV.U32 R13, RZ, RZ, R5 ;  /* 0x000000ffff0d7224 */ /* 0x000fce00078e0005 */
[----:B------:R-:W-:Y:S05]  /*3770*/  @!P0 BRA `(.L_x_69) ;  /* 0x0000000000208947 */ /* 0x000fea0003800000 */
[----:B------:R-:W-:-:S10]  /*3780*/  DFMA.RM R8, R10, R12, R8 ;  /* 0x0000000c0a08722b */ /* 0x000fd40000004008 */
[----:B------:R-:W-:-:S05]  /*3790*/  IADD3 R4, P0, PT, R8, 0x1, RZ ;  /* 0x0000000108047810 */ /* 0x000fca0007f1e0ff */
[----:B------:R-:W-:-:S06]  /*37a0*/  IMAD.X R5, RZ, RZ, R9, P0 ;  /* 0x000000ffff057224 */ /* 0x000fcc00000e0609 */
[----:B------:R-:W-:-:S08]  /*37b0*/  DFMA.RP R32, -R8, R4, R32 ;  /* 0x000000040820722b */ /* 0x000fd00000008120 */
[----:B------:R-:W-:-:S06]  /*37c0*/  DSETP.GT.AND P0, PT, R32, RZ, PT ;  /* 0x000000ff2000722a */ /* 0x000fcc0003f04000 */
[----:B------:R-:W-:Y:S02]  /*37d0*/  FSEL R4, R4, R8, P0 ;  /* 0x0000000804047208 */ /* 0x000fe40000000000 */
[----:B------:R-:W-:Y:S01]  /*37e0*/  FSEL R5, R5, R9, P0 ;  /* 0x0000000905057208 */ /* 0x000fe20000000000 */
[----:B------:R-:W-:Y:S06]  /*37f0*/  BRA `(.L_x_70) ;  /* 0x0000000000647947 */ /* 0x000fec0003800000 */
.L_x_69:
[----:B------:R-:W-:-:S14]  /*3800*/  DSETP.NE.AND P0, PT, R32, RZ, PT ;  /* 0x000000ff2000722a */ /* 0x000fdc0003f05000 */
[----:B------:R-:W-:Y:S05]  /*3810*/  @!P0 BRA `(.L_x_71) ;  /* 0x0000000000588947 */ /* 0x000fea0003800000 */
[----:B------:R-:W-:-:S13]  /*3820*/  ISETP.GE.AND P0, PT, R33, RZ, PT ;  /* 0x000000ff2100720c */ /* 0x000fda0003f06270 */
[----:B------:R-:W-:Y:S01]  /*3830*/  @!P0 IMAD.MOV.U32 R4, RZ, RZ, 0x0 ;  /* 0x00000000ff048424 */ /* 0x000fe200078e00ff */
[----:B------:R-:W-:Y:S01]  /*3840*/  @!P0 MOV R5, 0xfff80000 ;  /* 0xfff8000000058802 */ /* 0x000fe20000000f00 */
[----:B------:R-:W-:Y:S06]  /*3850*/  @!P0 BRA `(.L_x_70) ;  /* 0x00000000004c8947 */ /* 0x000fec0003800000 */
[----:B------:R-:W-:-:S13]  /*3860*/  ISETP.GT.AND P0, PT, R33, 0x7fefffff, PT ;  /* 0x7fefffff2100780c */ /* 0x000fda0003f04270 */
[----:B------:R-:W-:Y:S05]  /*3870*/  @P0 BRA `(.L_x_71) ;  /* 0x0000000000400947 */ /* 0x000fea0003800000 */
[----:B------:R-:W-:Y:S01]  /*3880*/  DMUL R32, R32, 8.11296384146066816958e+31 ;  /* 0x4690000020207828 */ /* 0x000fe20000000000 */
[----:B------:R-:W-:Y:S01]  /*3890*/  IMAD.MOV.U32 R8, RZ, RZ, RZ ;  /* 0x000000ffff087224 */ /* 0x000fe200078e00ff */
[----:B------:R-:W-:Y:S01]  /*38a0*/  MOV R5, 0x3fd80000 ;  /* 0x3fd8000000057802 */ /* 0x000fe20000000f00 */
[----:B------:R-:W-:-:S03]  /*38b0*/  IMAD.MOV.U32 R4, RZ, RZ, 0x0 ;  /* 0x00000000ff047424 */ /* 0x000fc600078e00ff */
[----:B------:R-:W0:Y:S02]  /*38c0*/  MUFU.RSQ64H R9, R33 ;  /* 0x0000002100097308 */ /* 0x000e240000001c00 */
[----:B0-----:R-:W-:-:S08]  /*38d0*/  DMUL R6, R8, R8 ;  /* 0x0000000808067228 */ /* 0x001fd00000000000 */
[----:B------:R-:W-:-:S08]  /*38e0*/  DFMA R6, R32, -R6, 1 ;  /* 0x3ff000002006742b */ /* 0x000fd00000000806 */
[----:B------:R-:W-:Y:S02]  /*38f0*/  DFMA R4, R6, R4, 0.5 ;  /* 0x3fe000000604742b */ /* 0x000fe40000000004 */
[----:B------:R-:W-:-:S08]  /*3900*/  DMUL R6, R8, R6 ;  /* 0x0000000608067228 */ /* 0x000fd00000000000 */
[----:B------:R-:W-:-:S08]  /*3910*/  DFMA R6, R4, R6, R8 ;  /* 0x000000060406722b */ /* 0x000fd00000000008 */
[----:B------:R-:W-:Y:S02]  /*3920*/  DMUL R4, R32, R6 ;  /* 0x0000000620047228 */ /* 0x000fe40000000000 */
[----:B------:R-:W-:-:S06]  /*3930*/  VIADD R7, R7, 0xfff00000 ;  /* 0xfff0000007077836 */ /* 0x000fcc0000000000 */
[----:B------:R-:W-:-:S08]  /*3940*/  DFMA R8, R4, -R4, R32 ;  /* 0x800000040408722b */ /* 0x000fd00000000020 */
[----:B------:R-:W-:-:S10]  /*3950*/  DFMA R4, R6, R8, R4 ;  /* 0x000000080604722b */ /* 0x000fd40000000004 */
[----:B------:R-:W-:Y:S01]  /*3960*/  VIADD R5, R5, 0xfcb00000 ;  /* 0xfcb0000005057836 */ /* 0x000fe20000000000 */
[----:B------:R-:W-:Y:S06]  /*3970*/  BRA `(.L_x_70) ;  /* 0x0000000000047947 */ /* 0x000fec0003800000 */
.L_x_71:
[----:B------:R-:W-:-:S11]  /*3980*/  DADD R4, R32, R32 ;  /* 0x0000000020047229 */ /* 0x000fd60000000020 */
.L_x_70:
[----:B------:R-:W-:Y:S05]  /*3990*/  BSYNC.RECONVERGENT B0 ;  /* 0x0000000000007941 */ /* 0x000fea0003800200 */
.L_x_68:
[----:B------:R-:W-:Y:S01]  /*39a0*/  IMAD.MOV.U32 R15, RZ, RZ, 0x0 ;  /* 0x00000000ff0f7424 */ /* 0x000fe200078e00ff */
[----:B------:R-:W-:-:S03]  /*39b0*/  MOV R3, R5 ;  /* 0x0000000500037202 */ /* 0x000fc60000000f00 */
[----:B------:R-:W-:Y:S05]  /*39c0*/  RET.REL.NODEC R14 `(_Z19computeForcesKernelP8ParticleP9ParticleVPdi) ;  /* 0xffffffc40e8c7950 */ /* 0x000fea0003c3ffff */
.L_x_72:
[----:B------:R-:W-:-:S00]  /*39d0*/  BRA `(.L_x_72) ;  /* 0xfffffffc00fc7947 */ /* 0x000fc0000383ffff */
[----:B------:R-:W-:-:S00]  /*39e0*/  NOP ;  /* 0x0000000000007918 */ /* 0x000fc00000000000 */
        /* <DEDUP_REMOVED lines=9> */
.L_x_74:


//--------------------- .nv.shared.reserved.0     --------------------------
	.section	.nv.shared.reserved.0,"aw",@nobits
	.weak		__nv_reservedSMEM_offset_0_alias
	.size		__nv_reservedSMEM_offset_0_alias, 0, 64
	.other		__nv_reservedSMEM_offset_0_alias,@"STO_CUDA_RESERVED_SHARED STV_DEFAULT"
__nv_reservedSMEM_offset_0_alias:
	.zero		0
	.zero		64


//--------------------- .nv.constant0._Z19computeForcesKernelP8ParticleP9ParticleVPdi --------------------------
	.section	.nv.constant0._Z19computeForcesKernelP8ParticleP9ParticleVPdi,"a",@progbits
	.sectionflags	@""
	.align	4
.nv.constant0._Z19computeForcesKernelP8ParticleP9ParticleVPdi:
	.zero		924


//--------------------- SYMBOLS --------------------------

	.type		.nv.reservedSmem.offset0,@object
	.size		.nv.reservedSmem.offset0,0x4
